//
// Generated by NVIDIA NVVM Compiler
//
// Compiler Build ID: CL-36424714
// Cuda compilation tools, release 13.0, V13.0.88
// Based on NVVM 20.0.0
//

.version 9.0
.target sm_100
.address_size 64

	// .globl	_Z32calculateInterSubjectCorrelationPfS_PKfii
.global .align 1 .b8 _ZN34_INTERNAL_b38f205f_4_k_cu_59eaac6e4cuda3std3__45__cpo5beginE[1];
.global .align 1 .b8 _ZN34_INTERNAL_b38f205f_4_k_cu_59eaac6e4cuda3std3__45__cpo3endE[1];
.global .align 1 .b8 _ZN34_INTERNAL_b38f205f_4_k_cu_59eaac6e4cuda3std3__45__cpo6cbeginE[1];
.global .align 1 .b8 _ZN34_INTERNAL_b38f205f_4_k_cu_59eaac6e4cuda3std3__45__cpo4cendE[1];
.global .align 1 .b8 _ZN34_INTERNAL_b38f205f_4_k_cu_59eaac6e4cuda3std3__45__cpo6rbeginE[1];
.global .align 1 .b8 _ZN34_INTERNAL_b38f205f_4_k_cu_59eaac6e4cuda3std3__45__cpo4rendE[1];
.global .align 1 .b8 _ZN34_INTERNAL_b38f205f_4_k_cu_59eaac6e4cuda3std3__45__cpo7crbeginE[1];
.global .align 1 .b8 _ZN34_INTERNAL_b38f205f_4_k_cu_59eaac6e4cuda3std3__45__cpo5crendE[1];
.global .align 1 .b8 _ZN34_INTERNAL_b38f205f_4_k_cu_59eaac6e4cuda3std3__436_GLOBAL__N__b38f205f_4_k_cu_59eaac6e6ignoreE[1];
.global .align 1 .b8 _ZN34_INTERNAL_b38f205f_4_k_cu_59eaac6e4cuda3std3__419piecewise_constructE[1];
.global .align 1 .b8 _ZN34_INTERNAL_b38f205f_4_k_cu_59eaac6e4cuda3std3__48in_placeE[1];
.global .align 1 .b8 _ZN34_INTERNAL_b38f205f_4_k_cu_59eaac6e4cuda3std3__420unreachable_sentinelE[1];
.global .align 1 .b8 _ZN34_INTERNAL_b38f205f_4_k_cu_59eaac6e4cuda3std3__47nulloptE[1];
.global .align 1 .b8 _ZN34_INTERNAL_b38f205f_4_k_cu_59eaac6e4cuda3std3__48unexpectE[1];
.global .align 1 .b8 _ZN34_INTERNAL_b38f205f_4_k_cu_59eaac6e4cuda3std6ranges3__45__cpo4swapE[1];
.global .align 1 .b8 _ZN34_INTERNAL_b38f205f_4_k_cu_59eaac6e4cuda3std6ranges3__45__cpo9iter_moveE[1];
.global .align 1 .b8 _ZN34_INTERNAL_b38f205f_4_k_cu_59eaac6e4cuda3std6ranges3__45__cpo5beginE[1];
.global .align 1 .b8 _ZN34_INTERNAL_b38f205f_4_k_cu_59eaac6e4cuda3std6ranges3__45__cpo3endE[1];
.global .align 1 .b8 _ZN34_INTERNAL_b38f205f_4_k_cu_59eaac6e4cuda3std6ranges3__45__cpo6cbeginE[1];
.global .align 1 .b8 _ZN34_INTERNAL_b38f205f_4_k_cu_59eaac6e4cuda3std6ranges3__45__cpo4cendE[1];
.global .align 1 .b8 _ZN34_INTERNAL_b38f205f_4_k_cu_59eaac6e4cuda3std6ranges3__45__cpo7advanceE[1];
.global .align 1 .b8 _ZN34_INTERNAL_b38f205f_4_k_cu_59eaac6e4cuda3std6ranges3__45__cpo9iter_swapE[1];
.global .align 1 .b8 _ZN34_INTERNAL_b38f205f_4_k_cu_59eaac6e4cuda3std6ranges3__45__cpo4nextE[1];
.global .align 1 .b8 _ZN34_INTERNAL_b38f205f_4_k_cu_59eaac6e4cuda3std6ranges3__45__cpo4prevE[1];
.global .align 1 .b8 _ZN34_INTERNAL_b38f205f_4_k_cu_59eaac6e4cuda3std6ranges3__45__cpo4dataE[1];
.global .align 1 .b8 _ZN34_INTERNAL_b38f205f_4_k_cu_59eaac6e4cuda3std6ranges3__45__cpo5cdataE[1];
.global .align 1 .b8 _ZN34_INTERNAL_b38f205f_4_k_cu_59eaac6e4cuda3std6ranges3__45__cpo4sizeE[1];
.global .align 1 .b8 _ZN34_INTERNAL_b38f205f_4_k_cu_59eaac6e4cuda3std6ranges3__45__cpo5ssizeE[1];
.global .align 1 .b8 _ZN34_INTERNAL_b38f205f_4_k_cu_59eaac6e4cuda3std6ranges3__45__cpo8distanceE[1];
.global .align 1 .b8 _ZN34_INTERNAL_b38f205f_4_k_cu_59eaac6e6thrust24THRUST_300001_SM_1000_NS8cuda_cub3parE[1];
.global .align 1 .b8 _ZN34_INTERNAL_b38f205f_4_k_cu_59eaac6e6thrust24THRUST_300001_SM_1000_NS8cuda_cub10par_nosyncE[1];
.global .align 1 .b8 _ZN34_INTERNAL_b38f205f_4_k_cu_59eaac6e6thrust24THRUST_300001_SM_1000_NS6system6detail10sequential3seqE[1];
.global .align 1 .b8 _ZN34_INTERNAL_b38f205f_4_k_cu_59eaac6e6thrust24THRUST_300001_SM_1000_NS6system3cpp3parE[1];
.global .align 1 .b8 _ZN34_INTERNAL_b38f205f_4_k_cu_59eaac6e6thrust24THRUST_300001_SM_1000_NS12placeholders2_1E[1];
.global .align 1 .b8 _ZN34_INTERNAL_b38f205f_4_k_cu_59eaac6e6thrust24THRUST_300001_SM_1000_NS12placeholders2_2E[1];
.global .align 1 .b8 _ZN34_INTERNAL_b38f205f_4_k_cu_59eaac6e6thrust24THRUST_300001_SM_1000_NS12placeholders2_3E[1];
.global .align 1 .b8 _ZN34_INTERNAL_b38f205f_4_k_cu_59eaac6e6thrust24THRUST_300001_SM_1000_NS12placeholders2_4E[1];
.global .align 1 .b8 _ZN34_INTERNAL_b38f205f_4_k_cu_59eaac6e6thrust24THRUST_300001_SM_1000_NS12placeholders2_5E[1];
.global .align 1 .b8 _ZN34_INTERNAL_b38f205f_4_k_cu_59eaac6e6thrust24THRUST_300001_SM_1000_NS12placeholders2_6E[1];
.global .align 1 .b8 _ZN34_INTERNAL_b38f205f_4_k_cu_59eaac6e6thrust24THRUST_300001_SM_1000_NS12placeholders2_7E[1];
.global .align 1 .b8 _ZN34_INTERNAL_b38f205f_4_k_cu_59eaac6e6thrust24THRUST_300001_SM_1000_NS12placeholders2_8E[1];
.global .align 1 .b8 _ZN34_INTERNAL_b38f205f_4_k_cu_59eaac6e6thrust24THRUST_300001_SM_1000_NS12placeholders2_9E[1];
.global .align 1 .b8 _ZN34_INTERNAL_b38f205f_4_k_cu_59eaac6e6thrust24THRUST_300001_SM_1000_NS12placeholders3_10E[1];
.global .align 1 .b8 _ZN34_INTERNAL_b38f205f_4_k_cu_59eaac6e6thrust24THRUST_300001_SM_1000_NS3seqE[1];
.global .align 1 .b8 _ZN34_INTERNAL_b38f205f_4_k_cu_59eaac6e6thrust24THRUST_300001_SM_1000_NS6deviceE[1];

.visible .entry _Z32calculateInterSubjectCorrelationPfS_PKfii(
	.param .u64 .ptr .align 1 _Z32calculateInterSubjectCorrelationPfS_PKfii_param_0,
	.param .u64 .ptr .align 1 _Z32calculateInterSubjectCorrelationPfS_PKfii_param_1,
	.param .u64 .ptr .align 1 _Z32calculateInterSubjectCorrelationPfS_PKfii_param_2,
	.param .u32 _Z32calculateInterSubjectCorrelationPfS_PKfii_param_3,
	.param .u32 _Z32calculateInterSubjectCorrelationPfS_PKfii_param_4
)
{
	.reg .pred 	%p<79>;
	.reg .b32 	%r<151>;
	.reg .b32 	%f<717>;
	.reg .b64 	%rd<98>;
	.reg .b64 	%fd<12>;

	ld.param.u64 	%rd22, [_Z32calculateInterSubjectCorrelationPfS_PKfii_param_1];
	ld.param.u64 	%rd23, [_Z32calculateInterSubjectCorrelationPfS_PKfii_param_2];
	ld.param.u32 	%r70, [_Z32calculateInterSubjectCorrelationPfS_PKfii_param_3];
	ld.param.u32 	%r71, [_Z32calculateInterSubjectCorrelationPfS_PKfii_param_4];
	mov.u32 	%r72, %ctaid.x;
	mov.u32 	%r73, %ntid.x;
	mov.u32 	%r74, %tid.x;
	mad.lo.s32 	%r1, %r72, %r73, %r74;
	setp.gt.s32 	%p1, %r1, 99999;
	@%p1 bra 	$L__BB0_105;
	cvta.to.global.u64 	%rd1, %rd22;
	mul.lo.s32 	%r2, %r70, %r1;
	setp.lt.s32 	%p2, %r70, 1;
	mov.f32 	%f656, 0f00000000;
	@%p2 bra 	$L__BB0_104;
	mul.lo.s32 	%r75, %r2, %r70;
	mul.wide.s32 	%rd24, %r75, 4;
	add.s64 	%rd2, %rd1, %rd24;
	setp.lt.s32 	%p3, %r71, 1;
	cvt.rn.f32.s32 	%f1, %r71;
	add.s32 	%r76, %r71, -1;
	cvt.rn.f32.s32 	%f2, %r76;
	cvt.f64.f32 	%fd2, %f1;
	div.rn.f64 	%fd3, %fd2, 0d4002B851EB851EB8;
	add.f64 	%fd1, %fd3, 0dC008000000000000;
	@%p3 bra 	$L__BB0_99;
	cvta.to.global.u64 	%rd31, %rd23;
	mul.lo.s32 	%r88, %r2, %r71;
	mul.wide.s32 	%rd32, %r88, 4;
	add.s64 	%rd3, %rd31, %rd32;
	and.b32  	%r3, %r71, 15;
	add.s32 	%r4, %r3, -1;
	and.b32  	%r5, %r71, 7;
	add.s32 	%r6, %r5, -1;
	and.b32  	%r7, %r71, 2147483632;
	and.b32  	%r8, %r71, 3;
	add.s64 	%rd4, %rd3, 32;
	mov.f32 	%f656, 0f00000000;
	mov.b32 	%r119, 0;
	rsqrt.approx.f64 	%fd10, %fd1;
$L__BB0_4:
	mul.lo.s32 	%r10, %r119, %r70;
	add.s32 	%r89, %r10, %r119;
	mul.wide.u32 	%rd33, %r89, 4;
	add.s64 	%rd34, %rd2, %rd33;
	mov.b32 	%r90, 0;
	st.global.u32 	[%rd34], %r90;
	add.s32 	%r11, %r119, 1;
	setp.lt.s32 	%p10, %r11, %r70;
	@%p10 bra 	$L__BB0_6;
$L__BB0_5:
	setp.eq.s32 	%p78, %r11, %r70;
	mov.u32 	%r119, %r11;
	@%p78 bra 	$L__BB0_104;
	bra.uni 	$L__BB0_4;
$L__BB0_6:
	mul.lo.s32 	%r91, %r119, %r71;
	mul.wide.u32 	%rd35, %r91, 4;
	add.s64 	%rd5, %rd3, %rd35;
	mov.u32 	%r120, %r11;
$L__BB0_7:
	setp.lt.u32 	%p11, %r71, 16;
	mul.lo.s32 	%r13, %r120, %r71;
	mov.f32 	%f712, 0f00000000;
	mov.b32 	%r147, 0;
	@%p11 bra 	$L__BB0_10;
	mul.lo.s32 	%r93, %r119, %r71;
	mul.wide.u32 	%rd36, %r93, 4;
	add.s64 	%rd97, %rd4, %rd36;
	and.b32  	%r94, %r71, 2147483632;
	neg.s32 	%r121, %r94;
	mul.wide.u32 	%rd37, %r13, 4;
	add.s64 	%rd96, %rd4, %rd37;
	mov.f32 	%f712, 0f00000000;
$L__BB0_9:
	.pragma "nounroll";
	ld.global.f32 	%f152, [%rd97+-32];
	ld.global.f32 	%f153, [%rd96+-32];
	fma.rn.f32 	%f154, %f152, %f153, %f712;
	ld.global.f32 	%f155, [%rd97+-28];
	ld.global.f32 	%f156, [%rd96+-28];
	fma.rn.f32 	%f157, %f155, %f156, %f154;
	ld.global.f32 	%f158, [%rd97+-24];
	ld.global.f32 	%f159, [%rd96+-24];
	fma.rn.f32 	%f160, %f158, %f159, %f157;
	ld.global.f32 	%f161, [%rd97+-20];
	ld.global.f32 	%f162, [%rd96+-20];
	fma.rn.f32 	%f163, %f161, %f162, %f160;
	ld.global.f32 	%f164, [%rd97+-16];
	ld.global.f32 	%f165, [%rd96+-16];
	fma.rn.f32 	%f166, %f164, %f165, %f163;
	ld.global.f32 	%f167, [%rd97+-12];
	ld.global.f32 	%f168, [%rd96+-12];
	fma.rn.f32 	%f169, %f167, %f168, %f166;
	ld.global.f32 	%f170, [%rd97+-8];
	ld.global.f32 	%f171, [%rd96+-8];
	fma.rn.f32 	%f172, %f170, %f171, %f169;
	ld.global.f32 	%f173, [%rd97+-4];
	ld.global.f32 	%f174, [%rd96+-4];
	fma.rn.f32 	%f175, %f173, %f174, %f172;
	ld.global.f32 	%f176, [%rd97];
	ld.global.f32 	%f177, [%rd96];
	fma.rn.f32 	%f178, %f176, %f177, %f175;
	ld.global.f32 	%f179, [%rd97+4];
	ld.global.f32 	%f180, [%rd96+4];
	fma.rn.f32 	%f181, %f179, %f180, %f178;
	ld.global.f32 	%f182, [%rd97+8];
	ld.global.f32 	%f183, [%rd96+8];
	fma.rn.f32 	%f184, %f182, %f183, %f181;
	ld.global.f32 	%f185, [%rd97+12];
	ld.global.f32 	%f186, [%rd96+12];
	fma.rn.f32 	%f187, %f185, %f186, %f184;
	ld.global.f32 	%f188, [%rd97+16];
	ld.global.f32 	%f189, [%rd96+16];
	fma.rn.f32 	%f190, %f188, %f189, %f187;
	ld.global.f32 	%f191, [%rd97+20];
	ld.global.f32 	%f192, [%rd96+20];
	fma.rn.f32 	%f193, %f191, %f192, %f190;
	ld.global.f32 	%f194, [%rd97+24];
	ld.global.f32 	%f195, [%rd96+24];
	fma.rn.f32 	%f196, %f194, %f195, %f193;
	ld.global.f32 	%f197, [%rd97+28];
	ld.global.f32 	%f198, [%rd96+28];
	fma.rn.f32 	%f712, %f197, %f198, %f196;
	add.s32 	%r121, %r121, 16;
	add.s64 	%rd97, %rd97, 64;
	add.s64 	%rd96, %rd96, 64;
	setp.eq.s32 	%p12, %r121, 0;
	mov.u32 	%r147, %r7;
	@%p12 bra 	$L__BB0_10;
	bra.uni 	$L__BB0_9;
$L__BB0_10:
	mul.wide.u32 	%rd38, %r13, 4;
	add.s64 	%rd18, %rd3, %rd38;
	setp.eq.s32 	%p13, %r3, 0;
	@%p13 bra 	$L__BB0_20;
	setp.lt.u32 	%p14, %r4, 7;
	@%p14 bra 	$L__BB0_13;
	mul.wide.u32 	%rd39, %r147, 4;
	add.s64 	%rd40, %rd5, %rd39;
	ld.global.f32 	%f200, [%rd40];
	add.s64 	%rd41, %rd18, %rd39;
	ld.global.f32 	%f201, [%rd41];
	fma.rn.f32 	%f202, %f200, %f201, %f712;
	ld.global.f32 	%f203, [%rd40+4];
	ld.global.f32 	%f204, [%rd41+4];
	fma.rn.f32 	%f205, %f203, %f204, %f202;
	ld.global.f32 	%f206, [%rd40+8];
	ld.global.f32 	%f207, [%rd41+8];
	fma.rn.f32 	%f208, %f206, %f207, %f205;
	ld.global.f32 	%f209, [%rd40+12];
	ld.global.f32 	%f210, [%rd41+12];
	fma.rn.f32 	%f211, %f209, %f210, %f208;
	ld.global.f32 	%f212, [%rd40+16];
	ld.global.f32 	%f213, [%rd41+16];
	fma.rn.f32 	%f214, %f212, %f213, %f211;
	ld.global.f32 	%f215, [%rd40+20];
	ld.global.f32 	%f216, [%rd41+20];
	fma.rn.f32 	%f217, %f215, %f216, %f214;
	ld.global.f32 	%f218, [%rd40+24];
	ld.global.f32 	%f219, [%rd41+24];
	fma.rn.f32 	%f220, %f218, %f219, %f217;
	ld.global.f32 	%f221, [%rd40+28];
	ld.global.f32 	%f222, [%rd41+28];
	fma.rn.f32 	%f712, %f221, %f222, %f220;
	add.s32 	%r147, %r147, 8;
$L__BB0_13:
	setp.eq.s32 	%p15, %r5, 0;
	@%p15 bra 	$L__BB0_20;
	setp.lt.u32 	%p16, %r6, 3;
	@%p16 bra 	$L__BB0_16;
	mul.wide.u32 	%rd42, %r147, 4;
	add.s64 	%rd43, %rd5, %rd42;
	ld.global.f32 	%f224, [%rd43];
	add.s64 	%rd44, %rd18, %rd42;
	ld.global.f32 	%f225, [%rd44];
	fma.rn.f32 	%f226, %f224, %f225, %f712;
	ld.global.f32 	%f227, [%rd43+4];
	ld.global.f32 	%f228, [%rd44+4];
	fma.rn.f32 	%f229, %f227, %f228, %f226;
	ld.global.f32 	%f230, [%rd43+8];
	ld.global.f32 	%f231, [%rd44+8];
	fma.rn.f32 	%f232, %f230, %f231, %f229;
	ld.global.f32 	%f233, [%rd43+12];
	ld.global.f32 	%f234, [%rd44+12];
	fma.rn.f32 	%f712, %f233, %f234, %f232;
	add.s32 	%r147, %r147, 4;
$L__BB0_16:
	setp.eq.s32 	%p17, %r8, 0;
	@%p17 bra 	$L__BB0_20;
	setp.eq.s32 	%p18, %r8, 1;
	mul.wide.u32 	%rd45, %r147, 4;
	add.s64 	%rd19, %rd5, %rd45;
	ld.global.f32 	%f235, [%rd19];
	add.s64 	%rd20, %rd18, %rd45;
	ld.global.f32 	%f236, [%rd20];
	fma.rn.f32 	%f712, %f235, %f236, %f712;
	@%p18 bra 	$L__BB0_20;
	setp.eq.s32 	%p19, %r8, 2;
	ld.global.f32 	%f237, [%rd19+4];
	ld.global.f32 	%f238, [%rd20+4];
	fma.rn.f32 	%f712, %f237, %f238, %f712;
	@%p19 bra 	$L__BB0_20;
	ld.global.f32 	%f239, [%rd19+8];
	ld.global.f32 	%f240, [%rd20+8];
	fma.rn.f32 	%f712, %f239, %f240, %f712;
$L__BB0_20:
	mov.f32 	%f705, 0f00000000;
	mov.b32 	%r144, 0;
	@%p11 bra 	$L__BB0_23;
	mov.f32 	%f705, 0f00000000;
	mov.b32 	%r122, 0;
$L__BB0_22:
	.pragma "nounroll";
	mul.wide.u32 	%rd46, %r122, 4;
	add.s64 	%rd47, %rd5, %rd46;
	ld.global.f32 	%f244, [%rd47];
	add.f32 	%f245, %f705, %f244;
	ld.global.f32 	%f246, [%rd47+4];
	add.f32 	%f247, %f245, %f246;
	ld.global.f32 	%f248, [%rd47+8];
	add.f32 	%f249, %f247, %f248;
	ld.global.f32 	%f250, [%rd47+12];
	add.f32 	%f251, %f249, %f250;
	ld.global.f32 	%f252, [%rd47+16];
	add.f32 	%f253, %f251, %f252;
	ld.global.f32 	%f254, [%rd47+20];
	add.f32 	%f255, %f253, %f254;
	ld.global.f32 	%f256, [%rd47+24];
	add.f32 	%f257, %f255, %f256;
	ld.global.f32 	%f258, [%rd47+28];
	add.f32 	%f259, %f257, %f258;
	ld.global.f32 	%f260, [%rd47+32];
	add.f32 	%f261, %f259, %f260;
	ld.global.f32 	%f262, [%rd47+36];
	add.f32 	%f263, %f261, %f262;
	ld.global.f32 	%f264, [%rd47+40];
	add.f32 	%f265, %f263, %f264;
	ld.global.f32 	%f266, [%rd47+44];
	add.f32 	%f267, %f265, %f266;
	ld.global.f32 	%f268, [%rd47+48];
	add.f32 	%f269, %f267, %f268;
	ld.global.f32 	%f270, [%rd47+52];
	add.f32 	%f271, %f269, %f270;
	ld.global.f32 	%f272, [%rd47+56];
	add.f32 	%f273, %f271, %f272;
	ld.global.f32 	%f274, [%rd47+60];
	add.f32 	%f705, %f273, %f274;
	add.s32 	%r122, %r122, 16;
	setp.eq.s32 	%p21, %r122, %r7;
	mov.u32 	%r144, %r7;
	@%p21 bra 	$L__BB0_23;
	bra.uni 	$L__BB0_22;
$L__BB0_23:
	@%p13 bra 	$L__BB0_33;
	setp.lt.u32 	%p23, %r4, 7;
	@%p23 bra 	$L__BB0_26;
	mul.wide.u32 	%rd48, %r144, 4;
	add.s64 	%rd49, %rd5, %rd48;
	ld.global.f32 	%f276, [%rd49];
	add.f32 	%f277, %f705, %f276;
	ld.global.f32 	%f278, [%rd49+4];
	add.f32 	%f279, %f277, %f278;
	ld.global.f32 	%f280, [%rd49+8];
	add.f32 	%f281, %f279, %f280;
	ld.global.f32 	%f282, [%rd49+12];
	add.f32 	%f283, %f281, %f282;
	ld.global.f32 	%f284, [%rd49+16];
	add.f32 	%f285, %f283, %f284;
	ld.global.f32 	%f286, [%rd49+20];
	add.f32 	%f287, %f285, %f286;
	ld.global.f32 	%f288, [%rd49+24];
	add.f32 	%f289, %f287, %f288;
	ld.global.f32 	%f290, [%rd49+28];
	add.f32 	%f705, %f289, %f290;
	add.s32 	%r144, %r144, 8;
$L__BB0_26:
	setp.eq.s32 	%p24, %r5, 0;
	@%p24 bra 	$L__BB0_33;
	setp.lt.u32 	%p25, %r6, 3;
	@%p25 bra 	$L__BB0_29;
	mul.wide.u32 	%rd50, %r144, 4;
	add.s64 	%rd51, %rd5, %rd50;
	ld.global.f32 	%f292, [%rd51];
	add.f32 	%f293, %f705, %f292;
	ld.global.f32 	%f294, [%rd51+4];
	add.f32 	%f295, %f293, %f294;
	ld.global.f32 	%f296, [%rd51+8];
	add.f32 	%f297, %f295, %f296;
	ld.global.f32 	%f298, [%rd51+12];
	add.f32 	%f705, %f297, %f298;
	add.s32 	%r144, %r144, 4;
$L__BB0_29:
	setp.eq.s32 	%p26, %r8, 0;
	@%p26 bra 	$L__BB0_33;
	setp.eq.s32 	%p27, %r8, 1;
	mul.wide.u32 	%rd52, %r144, 4;
	add.s64 	%rd17, %rd5, %rd52;
	ld.global.f32 	%f299, [%rd17];
	add.f32 	%f705, %f705, %f299;
	@%p27 bra 	$L__BB0_33;
	setp.eq.s32 	%p28, %r8, 2;
	ld.global.f32 	%f300, [%rd17+4];
	add.f32 	%f705, %f705, %f300;
	@%p28 bra 	$L__BB0_33;
	ld.global.f32 	%f301, [%rd17+8];
	add.f32 	%f705, %f705, %f301;
$L__BB0_33:
	mov.f32 	%f698, 0f00000000;
	mov.b32 	%r141, 0;
	@%p11 bra 	$L__BB0_36;
	mov.f32 	%f698, 0f00000000;
	mov.b32 	%r123, 0;
$L__BB0_35:
	.pragma "nounroll";
	mul.wide.u32 	%rd53, %r123, 4;
	add.s64 	%rd54, %rd18, %rd53;
	ld.global.f32 	%f305, [%rd54];
	add.f32 	%f306, %f698, %f305;
	ld.global.f32 	%f307, [%rd54+4];
	add.f32 	%f308, %f306, %f307;
	ld.global.f32 	%f309, [%rd54+8];
	add.f32 	%f310, %f308, %f309;
	ld.global.f32 	%f311, [%rd54+12];
	add.f32 	%f312, %f310, %f311;
	ld.global.f32 	%f313, [%rd54+16];
	add.f32 	%f314, %f312, %f313;
	ld.global.f32 	%f315, [%rd54+20];
	add.f32 	%f316, %f314, %f315;
	ld.global.f32 	%f317, [%rd54+24];
	add.f32 	%f318, %f316, %f317;
	ld.global.f32 	%f319, [%rd54+28];
	add.f32 	%f320, %f318, %f319;
	ld.global.f32 	%f321, [%rd54+32];
	add.f32 	%f322, %f320, %f321;
	ld.global.f32 	%f323, [%rd54+36];
	add.f32 	%f324, %f322, %f323;
	ld.global.f32 	%f325, [%rd54+40];
	add.f32 	%f326, %f324, %f325;
	ld.global.f32 	%f327, [%rd54+44];
	add.f32 	%f328, %f326, %f327;
	ld.global.f32 	%f329, [%rd54+48];
	add.f32 	%f330, %f328, %f329;
	ld.global.f32 	%f331, [%rd54+52];
	add.f32 	%f332, %f330, %f331;
	ld.global.f32 	%f333, [%rd54+56];
	add.f32 	%f334, %f332, %f333;
	ld.global.f32 	%f335, [%rd54+60];
	add.f32 	%f698, %f334, %f335;
	add.s32 	%r123, %r123, 16;
	setp.eq.s32 	%p30, %r123, %r7;
	mov.u32 	%r141, %r7;
	@%p30 bra 	$L__BB0_36;
	bra.uni 	$L__BB0_35;
$L__BB0_36:
	@%p13 bra 	$L__BB0_46;
	setp.lt.u32 	%p32, %r4, 7;
	@%p32 bra 	$L__BB0_39;
	mul.wide.u32 	%rd55, %r141, 4;
	add.s64 	%rd56, %rd18, %rd55;
	ld.global.f32 	%f337, [%rd56];
	add.f32 	%f338, %f698, %f337;
	ld.global.f32 	%f339, [%rd56+4];
	add.f32 	%f340, %f338, %f339;
	ld.global.f32 	%f341, [%rd56+8];
	add.f32 	%f342, %f340, %f341;
	ld.global.f32 	%f343, [%rd56+12];
	add.f32 	%f344, %f342, %f343;
	ld.global.f32 	%f345, [%rd56+16];
	add.f32 	%f346, %f344, %f345;
	ld.global.f32 	%f347, [%rd56+20];
	add.f32 	%f348, %f346, %f347;
	ld.global.f32 	%f349, [%rd56+24];
	add.f32 	%f350, %f348, %f349;
	ld.global.f32 	%f351, [%rd56+28];
	add.f32 	%f698, %f350, %f351;
	add.s32 	%r141, %r141, 8;
$L__BB0_39:
	setp.eq.s32 	%p33, %r5, 0;
	@%p33 bra 	$L__BB0_46;
	setp.lt.u32 	%p34, %r6, 3;
	@%p34 bra 	$L__BB0_42;
	mul.wide.u32 	%rd57, %r141, 4;
	add.s64 	%rd58, %rd18, %rd57;
	ld.global.f32 	%f353, [%rd58];
	add.f32 	%f354, %f698, %f353;
	ld.global.f32 	%f355, [%rd58+4];
	add.f32 	%f356, %f354, %f355;
	ld.global.f32 	%f357, [%rd58+8];
	add.f32 	%f358, %f356, %f357;
	ld.global.f32 	%f359, [%rd58+12];
	add.f32 	%f698, %f358, %f359;
	add.s32 	%r141, %r141, 4;
$L__BB0_42:
	setp.eq.s32 	%p35, %r8, 0;
	@%p35 bra 	$L__BB0_46;
	setp.eq.s32 	%p36, %r8, 1;
	mul.wide.u32 	%rd59, %r141, 4;
	add.s64 	%rd16, %rd18, %rd59;
	ld.global.f32 	%f360, [%rd16];
	add.f32 	%f698, %f698, %f360;
	@%p36 bra 	$L__BB0_46;
	setp.eq.s32 	%p37, %r8, 2;
	ld.global.f32 	%f361, [%rd16+4];
	add.f32 	%f698, %f698, %f361;
	@%p37 bra 	$L__BB0_46;
	ld.global.f32 	%f362, [%rd16+8];
	add.f32 	%f698, %f698, %f362;
$L__BB0_46:
	mov.f32 	%f691, 0f00000000;
	mov.b32 	%r138, 0;
	@%p11 bra 	$L__BB0_49;
	mov.f32 	%f691, 0f00000000;
	mov.b32 	%r124, 0;
$L__BB0_48:
	.pragma "nounroll";
	mul.wide.u32 	%rd60, %r124, 4;
	add.s64 	%rd61, %rd5, %rd60;
	ld.global.f32 	%f366, [%rd61];
	fma.rn.f32 	%f367, %f366, %f366, %f691;
	ld.global.f32 	%f368, [%rd61+4];
	fma.rn.f32 	%f369, %f368, %f368, %f367;
	ld.global.f32 	%f370, [%rd61+8];
	fma.rn.f32 	%f371, %f370, %f370, %f369;
	ld.global.f32 	%f372, [%rd61+12];
	fma.rn.f32 	%f373, %f372, %f372, %f371;
	ld.global.f32 	%f374, [%rd61+16];
	fma.rn.f32 	%f375, %f374, %f374, %f373;
	ld.global.f32 	%f376, [%rd61+20];
	fma.rn.f32 	%f377, %f376, %f376, %f375;
	ld.global.f32 	%f378, [%rd61+24];
	fma.rn.f32 	%f379, %f378, %f378, %f377;
	ld.global.f32 	%f380, [%rd61+28];
	fma.rn.f32 	%f381, %f380, %f380, %f379;
	ld.global.f32 	%f382, [%rd61+32];
	fma.rn.f32 	%f383, %f382, %f382, %f381;
	ld.global.f32 	%f384, [%rd61+36];
	fma.rn.f32 	%f385, %f384, %f384, %f383;
	ld.global.f32 	%f386, [%rd61+40];
	fma.rn.f32 	%f387, %f386, %f386, %f385;
	ld.global.f32 	%f388, [%rd61+44];
	fma.rn.f32 	%f389, %f388, %f388, %f387;
	ld.global.f32 	%f390, [%rd61+48];
	fma.rn.f32 	%f391, %f390, %f390, %f389;
	ld.global.f32 	%f392, [%rd61+52];
	fma.rn.f32 	%f393, %f392, %f392, %f391;
	ld.global.f32 	%f394, [%rd61+56];
	fma.rn.f32 	%f395, %f394, %f394, %f393;
	ld.global.f32 	%f396, [%rd61+60];
	fma.rn.f32 	%f691, %f396, %f396, %f395;
	add.s32 	%r124, %r124, 16;
	setp.eq.s32 	%p39, %r124, %r7;
	mov.u32 	%r138, %r7;
	@%p39 bra 	$L__BB0_49;
	bra.uni 	$L__BB0_48;
$L__BB0_49:
	@%p13 bra 	$L__BB0_59;
	setp.lt.u32 	%p41, %r4, 7;
	@%p41 bra 	$L__BB0_52;
	mul.wide.u32 	%rd62, %r138, 4;
	add.s64 	%rd63, %rd5, %rd62;
	ld.global.f32 	%f398, [%rd63];
	fma.rn.f32 	%f399, %f398, %f398, %f691;
	ld.global.f32 	%f400, [%rd63+4];
	fma.rn.f32 	%f401, %f400, %f400, %f399;
	ld.global.f32 	%f402, [%rd63+8];
	fma.rn.f32 	%f403, %f402, %f402, %f401;
	ld.global.f32 	%f404, [%rd63+12];
	fma.rn.f32 	%f405, %f404, %f404, %f403;
	ld.global.f32 	%f406, [%rd63+16];
	fma.rn.f32 	%f407, %f406, %f406, %f405;
	ld.global.f32 	%f408, [%rd63+20];
	fma.rn.f32 	%f409, %f408, %f408, %f407;
	ld.global.f32 	%f410, [%rd63+24];
	fma.rn.f32 	%f411, %f410, %f410, %f409;
	ld.global.f32 	%f412, [%rd63+28];
	fma.rn.f32 	%f691, %f412, %f412, %f411;
	add.s32 	%r138, %r138, 8;
$L__BB0_52:
	setp.eq.s32 	%p42, %r5, 0;
	@%p42 bra 	$L__BB0_59;
	setp.lt.u32 	%p43, %r6, 3;
	@%p43 bra 	$L__BB0_55;
	mul.wide.u32 	%rd64, %r138, 4;
	add.s64 	%rd65, %rd5, %rd64;
	ld.global.f32 	%f414, [%rd65];
	fma.rn.f32 	%f415, %f414, %f414, %f691;
	ld.global.f32 	%f416, [%rd65+4];
	fma.rn.f32 	%f417, %f416, %f416, %f415;
	ld.global.f32 	%f418, [%rd65+8];
	fma.rn.f32 	%f419, %f418, %f418, %f417;
	ld.global.f32 	%f420, [%rd65+12];
	fma.rn.f32 	%f691, %f420, %f420, %f419;
	add.s32 	%r138, %r138, 4;
$L__BB0_55:
	setp.eq.s32 	%p44, %r8, 0;
	@%p44 bra 	$L__BB0_59;
	setp.eq.s32 	%p45, %r8, 1;
	mul.wide.u32 	%rd66, %r138, 4;
	add.s64 	%rd15, %rd5, %rd66;
	ld.global.f32 	%f421, [%rd15];
	fma.rn.f32 	%f691, %f421, %f421, %f691;
	@%p45 bra 	$L__BB0_59;
	setp.eq.s32 	%p46, %r8, 2;
	ld.global.f32 	%f422, [%rd15+4];
	fma.rn.f32 	%f691, %f422, %f422, %f691;
	@%p46 bra 	$L__BB0_59;
	ld.global.f32 	%f423, [%rd15+8];
	fma.rn.f32 	%f691, %f423, %f423, %f691;
$L__BB0_59:
	mov.f32 	%f684, 0f00000000;
	mov.b32 	%r135, 0;
	@%p11 bra 	$L__BB0_62;
	mov.f32 	%f684, 0f00000000;
	mov.b32 	%r125, 0;
$L__BB0_61:
	.pragma "nounroll";
	mul.wide.u32 	%rd67, %r125, 4;
	add.s64 	%rd68, %rd5, %rd67;
	ld.global.f32 	%f427, [%rd68];
	add.f32 	%f428, %f684, %f427;
	ld.global.f32 	%f429, [%rd68+4];
	add.f32 	%f430, %f428, %f429;
	ld.global.f32 	%f431, [%rd68+8];
	add.f32 	%f432, %f430, %f431;
	ld.global.f32 	%f433, [%rd68+12];
	add.f32 	%f434, %f432, %f433;
	ld.global.f32 	%f435, [%rd68+16];
	add.f32 	%f436, %f434, %f435;
	ld.global.f32 	%f437, [%rd68+20];
	add.f32 	%f438, %f436, %f437;
	ld.global.f32 	%f439, [%rd68+24];
	add.f32 	%f440, %f438, %f439;
	ld.global.f32 	%f441, [%rd68+28];
	add.f32 	%f442, %f440, %f441;
	ld.global.f32 	%f443, [%rd68+32];
	add.f32 	%f444, %f442, %f443;
	ld.global.f32 	%f445, [%rd68+36];
	add.f32 	%f446, %f444, %f445;
	ld.global.f32 	%f447, [%rd68+40];
	add.f32 	%f448, %f446, %f447;
	ld.global.f32 	%f449, [%rd68+44];
	add.f32 	%f450, %f448, %f449;
	ld.global.f32 	%f451, [%rd68+48];
	add.f32 	%f452, %f450, %f451;
	ld.global.f32 	%f453, [%rd68+52];
	add.f32 	%f454, %f452, %f453;
	ld.global.f32 	%f455, [%rd68+56];
	add.f32 	%f456, %f454, %f455;
	ld.global.f32 	%f457, [%rd68+60];
	add.f32 	%f684, %f456, %f457;
	add.s32 	%r125, %r125, 16;
	setp.eq.s32 	%p48, %r125, %r7;
	mov.u32 	%r135, %r7;
	@%p48 bra 	$L__BB0_62;
	bra.uni 	$L__BB0_61;
$L__BB0_62:
	@%p13 bra 	$L__BB0_72;
	setp.lt.u32 	%p50, %r4, 7;
	@%p50 bra 	$L__BB0_65;
	mul.wide.u32 	%rd69, %r135, 4;
	add.s64 	%rd70, %rd5, %rd69;
	ld.global.f32 	%f459, [%rd70];
	add.f32 	%f460, %f684, %f459;
	ld.global.f32 	%f461, [%rd70+4];
	add.f32 	%f462, %f460, %f461;
	ld.global.f32 	%f463, [%rd70+8];
	add.f32 	%f464, %f462, %f463;
	ld.global.f32 	%f465, [%rd70+12];
	add.f32 	%f466, %f464, %f465;
	ld.global.f32 	%f467, [%rd70+16];
	add.f32 	%f468, %f466, %f467;
	ld.global.f32 	%f469, [%rd70+20];
	add.f32 	%f470, %f468, %f469;
	ld.global.f32 	%f471, [%rd70+24];
	add.f32 	%f472, %f470, %f471;
	ld.global.f32 	%f473, [%rd70+28];
	add.f32 	%f684, %f472, %f473;
	add.s32 	%r135, %r135, 8;
$L__BB0_65:
	setp.eq.s32 	%p51, %r5, 0;
	@%p51 bra 	$L__BB0_72;
	setp.lt.u32 	%p52, %r6, 3;
	@%p52 bra 	$L__BB0_68;
	mul.wide.u32 	%rd71, %r135, 4;
	add.s64 	%rd72, %rd5, %rd71;
	ld.global.f32 	%f475, [%rd72];
	add.f32 	%f476, %f684, %f475;
	ld.global.f32 	%f477, [%rd72+4];
	add.f32 	%f478, %f476, %f477;
	ld.global.f32 	%f479, [%rd72+8];
	add.f32 	%f480, %f478, %f479;
	ld.global.f32 	%f481, [%rd72+12];
	add.f32 	%f684, %f480, %f481;
	add.s32 	%r135, %r135, 4;
$L__BB0_68:
	setp.eq.s32 	%p53, %r8, 0;
	@%p53 bra 	$L__BB0_72;
	setp.eq.s32 	%p54, %r8, 1;
	mul.wide.u32 	%rd73, %r135, 4;
	add.s64 	%rd14, %rd5, %rd73;
	ld.global.f32 	%f482, [%rd14];
	add.f32 	%f684, %f684, %f482;
	@%p54 bra 	$L__BB0_72;
	setp.eq.s32 	%p55, %r8, 2;
	ld.global.f32 	%f483, [%rd14+4];
	add.f32 	%f684, %f684, %f483;
	@%p55 bra 	$L__BB0_72;
	ld.global.f32 	%f484, [%rd14+8];
	add.f32 	%f684, %f684, %f484;
$L__BB0_72:
	div.rn.f32 	%f487, %f684, %f1;
	mul.f32 	%f488, %f487, %f1;
	mul.f32 	%f489, %f487, %f488;
	sub.f32 	%f490, %f691, %f489;
	div.rn.f32 	%f57, %f490, %f2;
	mov.f32 	%f677, 0f00000000;
	mov.b32 	%r132, 0;
	@%p11 bra 	$L__BB0_75;
	mov.f32 	%f677, 0f00000000;
	mov.b32 	%r126, 0;
$L__BB0_74:
	.pragma "nounroll";
	mul.wide.u32 	%rd74, %r126, 4;
	add.s64 	%rd75, %rd18, %rd74;
	ld.global.f32 	%f492, [%rd75];
	fma.rn.f32 	%f493, %f492, %f492, %f677;
	ld.global.f32 	%f494, [%rd75+4];
	fma.rn.f32 	%f495, %f494, %f494, %f493;
	ld.global.f32 	%f496, [%rd75+8];
	fma.rn.f32 	%f497, %f496, %f496, %f495;
	ld.global.f32 	%f498, [%rd75+12];
	fma.rn.f32 	%f499, %f498, %f498, %f497;
	ld.global.f32 	%f500, [%rd75+16];
	fma.rn.f32 	%f501, %f500, %f500, %f499;
	ld.global.f32 	%f502, [%rd75+20];
	fma.rn.f32 	%f503, %f502, %f502, %f501;
	ld.global.f32 	%f504, [%rd75+24];
	fma.rn.f32 	%f505, %f504, %f504, %f503;
	ld.global.f32 	%f506, [%rd75+28];
	fma.rn.f32 	%f507, %f506, %f506, %f505;
	ld.global.f32 	%f508, [%rd75+32];
	fma.rn.f32 	%f509, %f508, %f508, %f507;
	ld.global.f32 	%f510, [%rd75+36];
	fma.rn.f32 	%f511, %f510, %f510, %f509;
	ld.global.f32 	%f512, [%rd75+40];
	fma.rn.f32 	%f513, %f512, %f512, %f511;
	ld.global.f32 	%f514, [%rd75+44];
	fma.rn.f32 	%f515, %f514, %f514, %f513;
	ld.global.f32 	%f516, [%rd75+48];
	fma.rn.f32 	%f517, %f516, %f516, %f515;
	ld.global.f32 	%f518, [%rd75+52];
	fma.rn.f32 	%f519, %f518, %f518, %f517;
	ld.global.f32 	%f520, [%rd75+56];
	fma.rn.f32 	%f521, %f520, %f520, %f519;
	ld.global.f32 	%f522, [%rd75+60];
	fma.rn.f32 	%f677, %f522, %f522, %f521;
	add.s32 	%r126, %r126, 16;
	setp.eq.s32 	%p57, %r126, %r7;
	mov.u32 	%r132, %r7;
	@%p57 bra 	$L__BB0_75;
	bra.uni 	$L__BB0_74;
$L__BB0_75:
	@%p13 bra 	$L__BB0_85;
	setp.lt.u32 	%p59, %r4, 7;
	@%p59 bra 	$L__BB0_78;
	mul.wide.u32 	%rd76, %r132, 4;
	add.s64 	%rd77, %rd18, %rd76;
	ld.global.f32 	%f524, [%rd77];
	fma.rn.f32 	%f525, %f524, %f524, %f677;
	ld.global.f32 	%f526, [%rd77+4];
	fma.rn.f32 	%f527, %f526, %f526, %f525;
	ld.global.f32 	%f528, [%rd77+8];
	fma.rn.f32 	%f529, %f528, %f528, %f527;
	ld.global.f32 	%f530, [%rd77+12];
	fma.rn.f32 	%f531, %f530, %f530, %f529;
	ld.global.f32 	%f532, [%rd77+16];
	fma.rn.f32 	%f533, %f532, %f532, %f531;
	ld.global.f32 	%f534, [%rd77+20];
	fma.rn.f32 	%f535, %f534, %f534, %f533;
	ld.global.f32 	%f536, [%rd77+24];
	fma.rn.f32 	%f537, %f536, %f536, %f535;
	ld.global.f32 	%f538, [%rd77+28];
	fma.rn.f32 	%f677, %f538, %f538, %f537;
	add.s32 	%r132, %r132, 8;
$L__BB0_78:
	setp.eq.s32 	%p60, %r5, 0;
	@%p60 bra 	$L__BB0_85;
	setp.lt.u32 	%p61, %r6, 3;
	@%p61 bra 	$L__BB0_81;
	mul.wide.u32 	%rd78, %r132, 4;
	add.s64 	%rd79, %rd18, %rd78;
	ld.global.f32 	%f540, [%rd79];
	fma.rn.f32 	%f541, %f540, %f540, %f677;
	ld.global.f32 	%f542, [%rd79+4];
	fma.rn.f32 	%f543, %f542, %f542, %f541;
	ld.global.f32 	%f544, [%rd79+8];
	fma.rn.f32 	%f545, %f544, %f544, %f543;
	ld.global.f32 	%f546, [%rd79+12];
	fma.rn.f32 	%f677, %f546, %f546, %f545;
	add.s32 	%r132, %r132, 4;
$L__BB0_81:
	setp.eq.s32 	%p62, %r8, 0;
	@%p62 bra 	$L__BB0_85;
	setp.eq.s32 	%p63, %r8, 1;
	mul.wide.u32 	%rd80, %r132, 4;
	add.s64 	%rd13, %rd18, %rd80;
	ld.global.f32 	%f547, [%rd13];
	fma.rn.f32 	%f677, %f547, %f547, %f677;
	@%p63 bra 	$L__BB0_85;
	setp.eq.s32 	%p64, %r8, 2;
	ld.global.f32 	%f548, [%rd13+4];
	fma.rn.f32 	%f677, %f548, %f548, %f677;
	@%p64 bra 	$L__BB0_85;
	ld.global.f32 	%f549, [%rd13+8];
	fma.rn.f32 	%f677, %f549, %f549, %f677;
$L__BB0_85:
	mov.f32 	%f670, 0f00000000;
	mov.b32 	%r129, 0;
	@%p11 bra 	$L__BB0_88;
	mov.f32 	%f670, 0f00000000;
	mov.b32 	%r127, 0;
$L__BB0_87:
	.pragma "nounroll";
	mul.wide.u32 	%rd81, %r127, 4;
	add.s64 	%rd82, %rd18, %rd81;
	ld.global.f32 	%f553, [%rd82];
	add.f32 	%f554, %f670, %f553;
	ld.global.f32 	%f555, [%rd82+4];
	add.f32 	%f556, %f554, %f555;
	ld.global.f32 	%f557, [%rd82+8];
	add.f32 	%f558, %f556, %f557;
	ld.global.f32 	%f559, [%rd82+12];
	add.f32 	%f560, %f558, %f559;
	ld.global.f32 	%f561, [%rd82+16];
	add.f32 	%f562, %f560, %f561;
	ld.global.f32 	%f563, [%rd82+20];
	add.f32 	%f564, %f562, %f563;
	ld.global.f32 	%f565, [%rd82+24];
	add.f32 	%f566, %f564, %f565;
	ld.global.f32 	%f567, [%rd82+28];
	add.f32 	%f568, %f566, %f567;
	ld.global.f32 	%f569, [%rd82+32];
	add.f32 	%f570, %f568, %f569;
	ld.global.f32 	%f571, [%rd82+36];
	add.f32 	%f572, %f570, %f571;
	ld.global.f32 	%f573, [%rd82+40];
	add.f32 	%f574, %f572, %f573;
	ld.global.f32 	%f575, [%rd82+44];
	add.f32 	%f576, %f574, %f575;
	ld.global.f32 	%f577, [%rd82+48];
	add.f32 	%f578, %f576, %f577;
	ld.global.f32 	%f579, [%rd82+52];
	add.f32 	%f580, %f578, %f579;
	ld.global.f32 	%f581, [%rd82+56];
	add.f32 	%f582, %f580, %f581;
	ld.global.f32 	%f583, [%rd82+60];
	add.f32 	%f670, %f582, %f583;
	add.s32 	%r127, %r127, 16;
	setp.ne.s32 	%p66, %r127, %r7;
	mov.u32 	%r129, %r7;
	@%p66 bra 	$L__BB0_87;
$L__BB0_88:
	@%p13 bra 	$L__BB0_98;
	setp.lt.u32 	%p68, %r4, 7;
	@%p68 bra 	$L__BB0_91;
	mul.wide.u32 	%rd83, %r129, 4;
	add.s64 	%rd84, %rd18, %rd83;
	ld.global.f32 	%f585, [%rd84];
	add.f32 	%f586, %f670, %f585;
	ld.global.f32 	%f587, [%rd84+4];
	add.f32 	%f588, %f586, %f587;
	ld.global.f32 	%f589, [%rd84+8];
	add.f32 	%f590, %f588, %f589;
	ld.global.f32 	%f591, [%rd84+12];
	add.f32 	%f592, %f590, %f591;
	ld.global.f32 	%f593, [%rd84+16];
	add.f32 	%f594, %f592, %f593;
	ld.global.f32 	%f595, [%rd84+20];
	add.f32 	%f596, %f594, %f595;
	ld.global.f32 	%f597, [%rd84+24];
	add.f32 	%f598, %f596, %f597;
	ld.global.f32 	%f599, [%rd84+28];
	add.f32 	%f670, %f598, %f599;
	add.s32 	%r129, %r129, 8;
$L__BB0_91:
	setp.eq.s32 	%p69, %r5, 0;
	@%p69 bra 	$L__BB0_98;
	setp.lt.u32 	%p70, %r6, 3;
	@%p70 bra 	$L__BB0_94;
	mul.wide.u32 	%rd85, %r129, 4;
	add.s64 	%rd86, %rd18, %rd85;
	ld.global.f32 	%f601, [%rd86];
	add.f32 	%f602, %f670, %f601;
	ld.global.f32 	%f603, [%rd86+4];
	add.f32 	%f604, %f602, %f603;
	ld.global.f32 	%f605, [%rd86+8];
	add.f32 	%f606, %f604, %f605;
	ld.global.f32 	%f607, [%rd86+12];
	add.f32 	%f670, %f606, %f607;
	add.s32 	%r129, %r129, 4;
$L__BB0_94:
	setp.eq.s32 	%p71, %r8, 0;
	@%p71 bra 	$L__BB0_98;
	setp.eq.s32 	%p72, %r8, 1;
	mul.wide.u32 	%rd87, %r129, 4;
	add.s64 	%rd12, %rd18, %rd87;
	ld.global.f32 	%f608, [%rd12];
	add.f32 	%f670, %f670, %f608;
	@%p72 bra 	$L__BB0_98;
	setp.eq.s32 	%p73, %r8, 2;
	ld.global.f32 	%f609, [%rd12+4];
	add.f32 	%f670, %f670, %f609;
	@%p73 bra 	$L__BB0_98;
	ld.global.f32 	%f610, [%rd12+8];
	add.f32 	%f670, %f670, %f610;
$L__BB0_98:
	div.rn.f32 	%f611, %f670, %f1;
	mul.f32 	%f612, %f611, %f1;
	mul.f32 	%f613, %f611, %f612;
	sub.f32 	%f614, %f677, %f613;
	div.rn.f32 	%f615, %f614, %f2;
	sqrt.rn.f32 	%f616, %f615;
	div.rn.f32 	%f617, %f705, %f1;
	mul.f32 	%f618, %f617, %f1;
	div.rn.f32 	%f619, %f698, %f1;
	mul.f32 	%f620, %f618, %f619;
	sub.f32 	%f621, %f712, %f620;
	sqrt.rn.f32 	%f622, %f57;
	mul.f32 	%f623, %f622, %f2;
	mul.f32 	%f624, %f623, %f616;
	div.rn.f32 	%f625, %f621, %f624;
	add.s32 	%r107, %r120, %r10;
	mul.wide.u32 	%rd88, %r107, 4;
	add.s64 	%rd89, %rd2, %rd88;
	st.global.f32 	[%rd89], %f625;
	mad.lo.s32 	%r108, %r120, %r70, %r119;
	mul.wide.u32 	%rd90, %r108, 4;
	add.s64 	%rd91, %rd2, %rd90;
	mov.b32 	%r109, 0;
	st.global.u32 	[%rd91], %r109;
	add.f32 	%f626, %f625, 0f3F800000;
	mov.f32 	%f627, 0f3F800000;
	sub.f32 	%f628, %f627, %f625;
	div.rn.f32 	%f629, %f626, %f628;
	setp.lt.f32 	%p74, %f629, 0f00800000;
	mul.f32 	%f630, %f629, 0f4B000000;
	selp.f32 	%f631, %f630, %f629, %p74;
	selp.f32 	%f632, 0fC1B80000, 0f00000000, %p74;
	mov.b32 	%r110, %f631;
	add.s32 	%r111, %r110, -1059760811;
	and.b32  	%r112, %r111, -8388608;
	sub.s32 	%r113, %r110, %r112;
	mov.b32 	%f633, %r113;
	cvt.rn.f32.s32 	%f634, %r112;
	fma.rn.f32 	%f635, %f634, 0f34000000, %f632;
	add.f32 	%f636, %f633, 0fBF800000;
	fma.rn.f32 	%f637, %f636, 0fBE055027, 0f3E1039F6;
	fma.rn.f32 	%f638, %f637, %f636, 0fBDF8CDCC;
	fma.rn.f32 	%f639, %f638, %f636, 0f3E0F2955;
	fma.rn.f32 	%f640, %f639, %f636, 0fBE2AD8B9;
	fma.rn.f32 	%f641, %f640, %f636, 0f3E4CED0B;
	fma.rn.f32 	%f642, %f641, %f636, 0fBE7FFF22;
	fma.rn.f32 	%f643, %f642, %f636, 0f3EAAAA78;
	fma.rn.f32 	%f644, %f643, %f636, 0fBF000000;
	mul.f32 	%f645, %f636, %f644;
	fma.rn.f32 	%f646, %f645, %f636, %f636;
	fma.rn.f32 	%f647, %f635, 0f3F317218, %f646;
	setp.gt.u32 	%p75, %r110, 2139095039;
	fma.rn.f32 	%f648, %f631, 0f7F800000, 0f7F800000;
	selp.f32 	%f649, %f648, %f647, %p75;
	setp.eq.f32 	%p76, %f631, 0f00000000;
	selp.f32 	%f650, 0fFF800000, %f649, %p76;
	cvt.f64.f32 	%fd8, %f650;
	mul.f64 	%fd9, %fd8, 0d3FE0000000000000;
	div.rn.f64 	%fd11, %fd9, %fd10;
	cvt.rn.f32.f64 	%f651, %fd11;
	add.f32 	%f656, %f656, %f651;
	add.s32 	%r120, %r120, 1;
	setp.eq.s32 	%p77, %r120, %r70;
	@%p77 bra 	$L__BB0_5;
	bra.uni 	$L__BB0_7;
$L__BB0_99:
	mov.f32 	%f656, 0f00000000;
	div.rn.f32 	%f117, %f656, %f1;
	mul.f32 	%f118, %f117, %f1;
	mul.f32 	%f119, %f117, %f118;
	sub.f32 	%f106, %f656, %f119;
	div.rn.f32 	%f107, %f106, %f2;
	mov.b32 	%r149, 0;
	rsqrt.approx.f64 	%fd4, %fd1;
	sqrt.rn.f32 	%f120, %f107;
$L__BB0_100:
	mul.lo.s32 	%r66, %r149, %r70;
	add.s32 	%r78, %r66, %r149;
	mul.wide.u32 	%rd25, %r78, 4;
	add.s64 	%rd26, %rd2, %rd25;
	mov.b32 	%r79, 0;
	st.global.u32 	[%rd26], %r79;
	add.s32 	%r67, %r149, 1;
	setp.ge.s32 	%p4, %r67, %r70;
	@%p4 bra 	$L__BB0_103;
	mul.f32 	%f121, %f120, %f2;
	mul.f32 	%f122, %f121, %f120;
	div.rn.f32 	%f109, %f106, %f122;
	add.f32 	%f123, %f109, 0f3F800000;
	mov.f32 	%f124, 0f3F800000;
	sub.f32 	%f125, %f124, %f109;
	div.rn.f32 	%f126, %f123, %f125;
	setp.lt.f32 	%p5, %f126, 0f00800000;
	mul.f32 	%f127, %f126, 0f4B000000;
	selp.f32 	%f128, %f127, %f126, %p5;
	selp.f32 	%f129, 0fC1B80000, 0f00000000, %p5;
	mov.b32 	%r80, %f128;
	add.s32 	%r81, %r80, -1059760811;
	and.b32  	%r82, %r81, -8388608;
	sub.s32 	%r83, %r80, %r82;
	mov.b32 	%f130, %r83;
	cvt.rn.f32.s32 	%f131, %r82;
	fma.rn.f32 	%f132, %f131, 0f34000000, %f129;
	add.f32 	%f133, %f130, 0fBF800000;
	fma.rn.f32 	%f134, %f133, 0fBE055027, 0f3E1039F6;
	fma.rn.f32 	%f135, %f134, %f133, 0fBDF8CDCC;
	fma.rn.f32 	%f136, %f135, %f133, 0f3E0F2955;
	fma.rn.f32 	%f137, %f136, %f133, 0fBE2AD8B9;
	fma.rn.f32 	%f138, %f137, %f133, 0f3E4CED0B;
	fma.rn.f32 	%f139, %f138, %f133, 0fBE7FFF22;
	fma.rn.f32 	%f140, %f139, %f133, 0f3EAAAA78;
	fma.rn.f32 	%f141, %f140, %f133, 0fBF000000;
	mul.f32 	%f142, %f133, %f141;
	fma.rn.f32 	%f143, %f142, %f133, %f133;
	fma.rn.f32 	%f144, %f132, 0f3F317218, %f143;
	setp.gt.u32 	%p6, %r80, 2139095039;
	fma.rn.f32 	%f145, %f128, 0f7F800000, 0f7F800000;
	selp.f32 	%f146, %f145, %f144, %p6;
	setp.eq.f32 	%p7, %f128, 0f00000000;
	selp.f32 	%f147, 0fFF800000, %f146, %p7;
	cvt.f64.f32 	%fd5, %f147;
	mul.f64 	%fd6, %fd5, 0d3FE0000000000000;
	div.rn.f64 	%fd7, %fd6, %fd4;
	cvt.rn.f32.f64 	%f110, %fd7;
	mov.u32 	%r150, %r67;
$L__BB0_102:
	add.s32 	%r84, %r150, %r66;
	mul.wide.u32 	%rd27, %r84, 4;
	add.s64 	%rd28, %rd2, %rd27;
	st.global.f32 	[%rd28], %f109;
	mad.lo.s32 	%r85, %r150, %r70, %r149;
	mul.wide.u32 	%rd29, %r85, 4;
	add.s64 	%rd30, %rd2, %rd29;
	mov.b32 	%r86, 0;
	st.global.u32 	[%rd30], %r86;
	add.f32 	%f656, %f656, %f110;
	add.s32 	%r150, %r150, 1;
	setp.ne.s32 	%p8, %r150, %r70;
	@%p8 bra 	$L__BB0_102;
$L__BB0_103:
	setp.ne.s32 	%p9, %r67, %r70;
	mov.u32 	%r149, %r67;
	@%p9 bra 	$L__BB0_100;
$L__BB0_104:
	ld.param.u64 	%rd95, [_Z32calculateInterSubjectCorrelationPfS_PKfii_param_0];
	add.s32 	%r114, %r70, -1;
	mul.lo.s32 	%r115, %r114, %r70;
	shr.u32 	%r116, %r115, 31;
	add.s32 	%r117, %r115, %r116;
	shr.s32 	%r118, %r117, 1;
	cvt.rn.f32.s32 	%f652, %r118;
	div.rn.f32 	%f653, %f656, %f652;
	cvta.to.global.u64 	%rd92, %rd95;
	mul.wide.s32 	%rd93, %r1, 4;
	add.s64 	%rd94, %rd92, %rd93;
	st.global.f32 	[%rd94], %f653;
$L__BB0_105:
	ret;

}
	// .globl	_ZN3cub18CUB_300001_SM_10006detail11EmptyKernelIvEEvv
.visible .entry _ZN3cub18CUB_300001_SM_10006detail11EmptyKernelIvEEvv()
{


	ret;

}


// ===== COMPILED SASS (sm_100) =====

	.target	sm_100

	.elftype	@"ET_EXEC"


//--------------------- .note.nv.tkinfo           --------------------------
	.section	.note.nv.tkinfo,"",@"SHT_NOTE"
	.sectionflags	@"SHF_NOTE_NV_TKINFO"
	.tkinfo
        /*0018*/ 	.word	0x00000002
        /*0030*/ 	.string	""
        /*0030*/ 	.string	"ptxas"
        /*0030*/ 	.string	"Cuda compilation tools, release 13.0, V13.0.88"
        /*0030*/ 	.string	"Build cuda_13.0.r13.0/compiler.36424714_0"
        /*0030*/ 	.string	"-arch sm_100 -m 64 "



//--------------------- .note.nv.cuinfo           --------------------------
	.section	.note.nv.cuinfo,"",@"SHT_NOTE"
	.sectionflags	@"SHF_NOTE_NV_CUINFO"
        /*0018*/ 	.short	0x0002
        /*001a*/ 	.short	0x0064
        /*001c*/ 	.short	0x0082
	.zero		2


//--------------------- .nv.info                  --------------------------
	.section	.nv.info,"",@"SHT_CUDA_INFO"
	.align	4


	//----- nvinfo : EIATTR_REGCOUNT
	.align		4
        /*0000*/ 	.byte	0x04, 0x2f
        /*0002*/ 	.short	(.L_46 - .L_45)
	.align		4
.L_45:
        /*0004*/ 	.word	index@(_Z32calculateInterSubjectCorrelationPfS_PKfii)
        /*0008*/ 	.word	0x00000026


	//----- nvinfo : EIATTR_FRAME_SIZE
	.align		4
.L_46:
        /*000c*/ 	.byte	0x04, 0x11
        /*000e*/ 	.short	(.L_48 - .L_47)
	.align		4
.L_47:
        /*0010*/ 	.word	index@($__internal_3_$__cuda_sm3x_div_rn_noftz_f32_slowpath)
        /*0014*/ 	.word	0x00000000


	//----- nvinfo : EIATTR_FRAME_SIZE
	.align		4
.L_48:
        /*0018*/ 	.byte	0x04, 0x11
        /*001a*/ 	.short	(.L_50 - .L_49)
	.align		4
.L_49:
        /*001c*/ 	.word	index@($__internal_2_$__cuda_sm20_sqrt_rn_f32_slowpath)
        /*0020*/ 	.word	0x00000000


	//----- nvinfo : EIATTR_FRAME_SIZE
	.align		4
.L_50:
        /*0024*/ 	.byte	0x04, 0x11
        /*0026*/ 	.short	(.L_52 - .L_51)
	.align		4
.L_51:
        /*0028*/ 	.word	index@($__internal_1_$__cuda_sm20_drsqrt_f64_slowpath_v2)
        /*002c*/ 	.word	0x00000000


	//----- nvinfo : EIATTR_FRAME_SIZE
	.align		4
.L_52:
        /*0030*/ 	.byte	0x04, 0x11
        /*0032*/ 	.short	(.L_54 - .L_53)
	.align		4
.L_53:
        /*0034*/ 	.word	index@($__internal_0_$__cuda_sm20_div_rn_f64_full)
        /*0038*/ 	.word	0x00000000


	//----- nvinfo : EIATTR_FRAME_SIZE
	.align		4
.L_54:
        /*003c*/ 	.byte	0x04, 0x11
        /*003e*/ 	.short	(.L_56 - .L_55)
	.align		4
.L_55:
        /*0040*/ 	.word	index@(_Z32calculateInterSubjectCorrelationPfS_PKfii)
        /*0044*/ 	.word	0x00000000


	//----- nvinfo : EIATTR_REGCOUNT
	.align		4
.L_56:
        /*0048*/ 	.byte	0x04, 0x2f
        /*004a*/ 	.short	(.L_58 - .L_57)
	.align		4
.L_57:
        /*004c*/ 	.word	index@(_ZN3cub18CUB_300001_SM_10006detail11EmptyKernelIvEEvv)
        /*0050*/ 	.word	0x00000004


	//----- nvinfo : EIATTR_FRAME_SIZE
	.align		4
.L_58:
        /*0054*/ 	.byte	0x04, 0x11
        /*0056*/ 	.short	(.L_60 - .L_59)
	.align		4
.L_59:
        /*0058*/ 	.word	index@(_ZN3cub18CUB_300001_SM_10006detail11EmptyKernelIvEEvv)
        /*005c*/ 	.word	0x00000000


	//----- nvinfo : EIATTR_MIN_STACK_SIZE
	.align		4
.L_60:
        /*0060*/ 	.byte	0x04, 0x12
        /*0062*/ 	.short	(.L_62 - .L_61)
	.align		4
.L_61:
        /*0064*/ 	.word	index@(_ZN3cub18CUB_300001_SM_10006detail11EmptyKernelIvEEvv)
        /*0068*/ 	.word	0x00000000


	//----- nvinfo : EIATTR_MIN_STACK_SIZE
	.align		4
.L_62:
        /*006c*/ 	.byte	0x04, 0x12
        /*006e*/ 	.short	(.L_64 - .L_63)
	.align		4
.L_63:
        /*0070*/ 	.word	index@(_Z32calculateInterSubjectCorrelationPfS_PKfii)
        /*0074*/ 	.word	0x00000000
.L_64:


//--------------------- .nv.compat                --------------------------
	.section	.nv.compat,"",@"SHT_CUDA_COMPAT_INFO"
	.align	4
        /*0000*/ 	.byte	0x02, 0x09, 0x00, 0x00, 0x02, 0x02, 0x01, 0x00, 0x02, 0x05, 0x05, 0x00, 0x03, 0x07, 0x01, 0x01
        /*0010*/ 	.byte	0x02, 0x03, 0x00, 0x00, 0x02, 0x06, 0x01, 0x00, 0x04, 0x0b, 0x08, 0x00, 0x01, 0x00, 0x00, 0x00
        /*0020*/ 	.byte	0x00, 0x00, 0x00, 0x00


//--------------------- .nv.info._ZN3cub18CUB_300001_SM_10006detail11EmptyKernelIvEEvv --------------------------
	.section	.nv.info._ZN3cub18CUB_300001_SM_10006detail11EmptyKernelIvEEvv,"",@"SHT_CUDA_INFO"
	.sectionflags	@""
	.align	4


	//----- nvinfo : EIATTR_CUDA_API_VERSION
	.align		4
        /*0000*/ 	.byte	0x04, 0x37
        /*0002*/ 	.short	(.L_66 - .L_65)
.L_65:
        /*0004*/ 	.word	0x00000082


	//----- nvinfo : EIATTR_SPARSE_MMA_MASK
	.align		4
.L_66:
        /*0008*/ 	.byte	0x03, 0x50
        /*000a*/ 	.short	0x0000


	//----- nvinfo : EIATTR_MAXREG_COUNT
	.align		4
        /*000c*/ 	.byte	0x03, 0x1b
        /*000e*/ 	.short	0x00ff


	//----- nvinfo : EIATTR_MERCURY_ISA_VERSION
	.align		4
        /*0010*/ 	.byte	0x03, 0x5f
        /*0012*/ 	.short	0x0101


	//----- nvinfo : EIATTR_VRC_CTA_INIT_COUNT
	.align		4
        /*0014*/ 	.byte	0x02, 0x4a
	.zero		1
	.zero		1


	//----- nvinfo : EIATTR_EXIT_INSTR_OFFSETS
	.align		4
        /*0018*/ 	.byte	0x04, 0x1c
        /*001a*/ 	.short	(.L_68 - .L_67)


	//   ....[0]....
.L_67:
        /*001c*/ 	.word	0x00000010


	//----- nvinfo : EIATTR_SW_WAR
	.align		4
.L_68:
        /*0020*/ 	.byte	0x04, 0x36
        /*0022*/ 	.short	(.L_70 - .L_69)
.L_69:
        /*0024*/ 	.word	0x00000008
.L_70:


//--------------------- .nv.info._Z32calculateInterSubjectCorrelationPfS_PKfii --------------------------
	.section	.nv.info._Z32calculateInterSubjectCorrelationPfS_PKfii,"",@"SHT_CUDA_INFO"
	.sectionflags	@""
	.align	4


	//----- nvinfo : EIATTR_CUDA_API_VERSION
	.align		4
        /*0000*/ 	.byte	0x04, 0x37
        /*0002*/ 	.short	(.L_72 - .L_71)
.L_71:
        /*0004*/ 	.word	0x00000082


	//----- nvinfo : EIATTR_KPARAM_INFO
	.align		4
.L_72:
        /*0008*/ 	.byte	0x04, 0x17
        /*000a*/ 	.short	(.L_74 - .L_73)
.L_73:
        /*000c*/ 	.word	0x00000000
        /*0010*/ 	.short	0x0004
        /*0012*/ 	.short	0x001c
        /*0014*/ 	.byte	0x00, 0xf0, 0x11, 0x00


	//----- nvinfo : EIATTR_KPARAM_INFO
	.align		4
.L_74:
        /*0018*/ 	.byte	0x04, 0x17
        /*001a*/ 	.short	(.L_76 - .L_75)
.L_75:
        /*001c*/ 	.word	0x00000000
        /*0020*/ 	.short	0x0003
        /*0022*/ 	.short	0x0018
        /*0024*/ 	.byte	0x00, 0xf0, 0x11, 0x00


	//----- nvinfo : EIATTR_KPARAM_INFO
	.align		4
.L_76:
        /*0028*/ 	.byte	0x04, 0x17
        /*002a*/ 	.short	(.L_78 - .L_77)
.L_77:
        /*002c*/ 	.word	0x00000000
        /*0030*/ 	.short	0x0002
        /*0032*/ 	.short	0x0010
        /*0034*/ 	.byte	0x00, 0xf5, 0x21, 0x00


	//----- nvinfo : EIATTR_KPARAM_INFO
	.align		4
.L_78:
        /*0038*/ 	.byte	0x04, 0x17
        /*003a*/ 	.short	(.L_80 - .L_79)
.L_79:
        /*003c*/ 	.word	0x00000000
        /*0040*/ 	.short	0x0001
        /*0042*/ 	.short	0x0008
        /*0044*/ 	.byte	0x00, 0xf5, 0x21, 0x00


	//----- nvinfo : EIATTR_KPARAM_INFO
	.align		4
.L_80:
        /*0048*/ 	.byte	0x04, 0x17
        /*004a*/ 	.short	(.L_82 - .L_81)
.L_81:
        /*004c*/ 	.word	0x00000000
        /*0050*/ 	.short	0x0000
        /*0052*/ 	.short	0x0000
        /*0054*/ 	.byte	0x00, 0xf5, 0x21, 0x00


	//----- nvinfo : EIATTR_SPARSE_MMA_MASK
	.align		4
.L_82:
        /*0058*/ 	.byte	0x03, 0x50
        /*005a*/ 	.short	0x0000


	//----- nvinfo : EIATTR_MAXREG_COUNT
	.align		4
        /*005c*/ 	.byte	0x03, 0x1b
        /*005e*/ 	.short	0x00ff


	//----- nvinfo : EIATTR_MERCURY_ISA_VERSION
	.align		4
        /*0060*/ 	.byte	0x03, 0x5f
        /*0062*/ 	.short	0x0101


	//----- nvinfo : EIATTR_VRC_CTA_INIT_COUNT
	.align		4
        /*0064*/ 	.byte	0x02, 0x4a
	.zero		1
	.zero		1


	//----- nvinfo : EIATTR_EXIT_INSTR_OFFSETS
	.align		4
        /*0068*/ 	.byte	0x04, 0x1c
        /*006a*/ 	.short	(.L_84 - .L_83)


	//   ....[0]....
.L_83:
        /*006c*/ 	.word	0x00000060


	//   ....[1]....
        /*0070*/ 	.word	0x000050a0


	//----- nvinfo : EIATTR_CRS_STACK_SIZE
	.align		4
.L_84:
        /*0074*/ 	.byte	0x04, 0x1e
        /*0076*/ 	.short	(.L_86 - .L_85)
.L_85:
        /*0078*/ 	.word	0x00000000


	//----- nvinfo : EIATTR_CBANK_PARAM_SIZE
	.align		4
.L_86:
        /*007c*/ 	.byte	0x03, 0x19
        /*007e*/ 	.short	0x0020


	//----- nvinfo : EIATTR_PARAM_CBANK
	.align		4
        /*0080*/ 	.byte	0x04, 0x0a
        /*0082*/ 	.short	(.L_88 - .L_87)
	.align		4
.L_87:
        /*0084*/ 	.word	index@(.nv.constant0._Z32calculateInterSubjectCorrelationPfS_PKfii)
        /*0088*/ 	.short	0x0380
        /*008a*/ 	.short	0x0020


	//----- nvinfo : EIATTR_SW_WAR
	.align		4
.L_88:
        /*008c*/ 	.byte	0x04, 0x36
        /*008e*/ 	.short	(.L_90 - .L_89)
.L_89:
        /*0090*/ 	.word	0x00000008
.L_90:


//--------------------- .nv.callgraph             --------------------------
	.section	.nv.callgraph,"",@"SHT_CUDA_CALLGRAPH"
	.align	4
	.sectionentsize	8
	.align		4
        /*0000*/ 	.word	0x00000000
	.align		4
        /*0004*/ 	.word	0xffffffff
	.align		4
        /*0008*/ 	.word	0x00000000
	.align		4
        /*000c*/ 	.word	0xfffffffe
	.align		4
        /*0010*/ 	.word	0x00000000
	.align		4
        /*0014*/ 	.word	0xfffffffd
	.align		4
        /*0018*/ 	.word	0x00000000
	.align		4
        /*001c*/ 	.word	0xfffffffc


//--------------------- .nv.constant4             --------------------------
	.section	.nv.constant4,"a",@progbits
	.align	8
	.align		8
.nv.constant4:
        /*0000*/ 	.dword	_ZN34_INTERNAL_b38f205f_4_k_cu_59eaac6e4cuda3std3__45__cpo5beginE
	.align		8
        /*0008*/ 	.dword	_ZN34_INTERNAL_b38f205f_4_k_cu_59eaac6e4cuda3std3__45__cpo3endE
	.align		8
        /*0010*/ 	.dword	_ZN34_INTERNAL_b38f205f_4_k_cu_59eaac6e4cuda3std3__45__cpo6cbeginE
	.align		8
        /*0018*/ 	.dword	_ZN34_INTERNAL_b38f205f_4_k_cu_59eaac6e4cuda3std3__45__cpo4cendE
	.align		8
        /*0020*/ 	.dword	_ZN34_INTERNAL_b38f205f_4_k_cu_59eaac6e4cuda3std3__45__cpo6rbeginE
	.align		8
        /*0028*/ 	.dword	_ZN34_INTERNAL_b38f205f_4_k_cu_59eaac6e4cuda3std3__45__cpo4rendE
	.align		8
        /*0030*/ 	.dword	_ZN34_INTERNAL_b38f205f_4_k_cu_59eaac6e4cuda3std3__45__cpo7crbeginE
	.align		8
        /*0038*/ 	.dword	_ZN34_INTERNAL_b38f205f_4_k_cu_59eaac6e4cuda3std3__45__cpo5crendE
	.align		8
        /*0040*/ 	.dword	_ZN34_INTERNAL_b38f205f_4_k_cu_59eaac6e4cuda3std3__436_GLOBAL__N__b38f205f_4_k_cu_59eaac6e6ignoreE
	.align		8
        /*0048*/ 	.dword	_ZN34_INTERNAL_b38f205f_4_k_cu_59eaac6e4cuda3std3__419piecewise_constructE
	.align		8
        /*0050*/ 	.dword	_ZN34_INTERNAL_b38f205f_4_k_cu_59eaac6e4cuda3std3__48in_placeE
	.align		8
        /*0058*/ 	.dword	_ZN34_INTERNAL_b38f205f_4_k_cu_59eaac6e4cuda3std3__420unreachable_sentinelE
	.align		8
        /*0060*/ 	.dword	_ZN34_INTERNAL_b38f205f_4_k_cu_59eaac6e4cuda3std3__47nulloptE
	.align		8
        /*0068*/ 	.dword	_ZN34_INTERNAL_b38f205f_4_k_cu_59eaac6e4cuda3std3__48unexpectE
	.align		8
        /*0070*/ 	.dword	_ZN34_INTERNAL_b38f205f_4_k_cu_59eaac6e4cuda3std6ranges3__45__cpo4swapE
	.align		8
        /*0078*/ 	.dword	_ZN34_INTERNAL_b38f205f_4_k_cu_59eaac6e4cuda3std6ranges3__45__cpo9iter_moveE
	.align		8
        /*0080*/ 	.dword	_ZN34_INTERNAL_b38f205f_4_k_cu_59eaac6e4cuda3std6ranges3__45__cpo5beginE
	.align		8
        /*0088*/ 	.dword	_ZN34_INTERNAL_b38f205f_4_k_cu_59eaac6e4cuda3std6ranges3__45__cpo3endE
	.align		8
        /*0090*/ 	.dword	_ZN34_INTERNAL_b38f205f_4_k_cu_59eaac6e4cuda3std6ranges3__45__cpo6cbeginE
	.align		8
        /*0098*/ 	.dword	_ZN34_INTERNAL_b38f205f_4_k_cu_59eaac6e4cuda3std6ranges3__45__cpo4cendE
	.align		8
        /*00a0*/ 	.dword	_ZN34_INTERNAL_b38f205f_4_k_cu_59eaac6e4cuda3std6ranges3__45__cpo7advanceE
	.align		8
        /*00a8*/ 	.dword	_ZN34_INTERNAL_b38f205f_4_k_cu_59eaac6e4cuda3std6ranges3__45__cpo9iter_swapE
	.align		8
        /*00b0*/ 	.dword	_ZN34_INTERNAL_b38f205f_4_k_cu_59eaac6e4cuda3std6ranges3__45__cpo4nextE
	.align		8
        /*00b8*/ 	.dword	_ZN34_INTERNAL_b38f205f_4_k_cu_59eaac6e4cuda3std6ranges3__45__cpo4prevE
	.align		8
        /*00c0*/ 	.dword	_ZN34_INTERNAL_b38f205f_4_k_cu_59eaac6e4cuda3std6ranges3__45__cpo4dataE
	.align		8
        /*00c8*/ 	.dword	_ZN34_INTERNAL_b38f205f_4_k_cu_59eaac6e4cuda3std6ranges3__45__cpo5cdataE
	.align		8
        /*00d0*/ 	.dword	_ZN34_INTERNAL_b38f205f_4_k_cu_59eaac6e4cuda3std6ranges3__45__cpo4sizeE
	.align		8
        /*00d8*/ 	.dword	_ZN34_INTERNAL_b38f205f_4_k_cu_59eaac6e4cuda3std6ranges3__45__cpo5ssizeE
	.align		8
        /*00e0*/ 	.dword	_ZN34_INTERNAL_b38f205f_4_k_cu_59eaac6e4cuda3std6ranges3__45__cpo8distanceE
	.align		8
        /*00e8*/ 	.dword	_ZN34_INTERNAL_b38f205f_4_k_cu_59eaac6e6thrust24THRUST_300001_SM_1000_NS8cuda_cub3parE
	.align		8
        /*00f0*/ 	.dword	_ZN34_INTERNAL_b38f205f_4_k_cu_59eaac6e6thrust24THRUST_300001_SM_1000_NS8cuda_cub10par_nosyncE
	.align		8
        /*00f8*/ 	.dword	_ZN34_INTERNAL_b38f205f_4_k_cu_59eaac6e6thrust24THRUST_300001_SM_1000_NS6system6detail10sequential3seqE
	.align		8
        /*0100*/ 	.dword	_ZN34_INTERNAL_b38f205f_4_k_cu_59eaac6e6thrust24THRUST_300001_SM_1000_NS6system3cpp3parE
	.align		8
        /*0108*/ 	.dword	_ZN34_INTERNAL_b38f205f_4_k_cu_59eaac6e6thrust24THRUST_300001_SM_1000_NS12placeholders2_1E
	.align		8
        /*0110*/ 	.dword	_ZN34_INTERNAL_b38f205f_4_k_cu_59eaac6e6thrust24THRUST_300001_SM_1000_NS12placeholders2_2E
	.align		8
        /*0118*/ 	.dword	_ZN34_INTERNAL_b38f205f_4_k_cu_59eaac6e6thrust24THRUST_300001_SM_1000_NS12placeholders2_3E
	.align		8
        /*0120*/ 	.dword	_ZN34_INTERNAL_b38f205f_4_k_cu_59eaac6e6thrust24THRUST_300001_SM_1000_NS12placeholders2_4E
	.align		8
        /*0128*/ 	.dword	_ZN34_INTERNAL_b38f205f_4_k_cu_59eaac6e6thrust24THRUST_300001_SM_1000_NS12placeholders2_5E
	.align		8
        /*0130*/ 	.dword	_ZN34_INTERNAL_b38f205f_4_k_cu_59eaac6e6thrust24THRUST_300001_SM_1000_NS12placeholders2_6E
	.align		8
        /*0138*/ 	.dword	_ZN34_INTERNAL_b38f205f_4_k_cu_59eaac6e6thrust24THRUST_300001_SM_1000_NS12placeholders2_7E
	.align		8
        /*0140*/ 	.dword	_ZN34_INTERNAL_b38f205f_4_k_cu_59eaac6e6thrust24THRUST_300001_SM_1000_NS12placeholders2_8E
	.align		8
        /*0148*/ 	.dword	_ZN34_INTERNAL_b38f205f_4_k_cu_59eaac6e6thrust24THRUST_300001_SM_1000_NS12placeholders2_9E
	.align		8
        /*0150*/ 	.dword	_ZN34_INTERNAL_b38f205f_4_k_cu_59eaac6e6thrust24THRUST_300001_SM_1000_NS12placeholders3_10E
	.align		8
        /*0158*/ 	.dword	_ZN34_INTERNAL_b38f205f_4_k_cu_59eaac6e6thrust24THRUST_300001_SM_1000_NS3seqE
	.align		8
        /*0160*/ 	.dword	_ZN34_INTERNAL_b38f205f_4_k_cu_59eaac6e6thrust24THRUST_300001_SM_1000_NS6deviceE


//--------------------- .text._ZN3cub18CUB_300001_SM_10006detail11EmptyKernelIvEEvv --------------------------
	.section	.text._ZN3cub18CUB_300001_SM_10006detail11EmptyKernelIvEEvv,"ax",@progbits
	.align	128
        .global         _ZN3cub18CUB_300001_SM_10006detail11EmptyKernelIvEEvv
        .type           _ZN3cub18CUB_300001_SM_10006detail11EmptyKernelIvEEvv,@function
        .size           _ZN3cub18CUB_300001_SM_10006detail11EmptyKernelIvEEvv,(.L_x_114 - _ZN3cub18CUB_300001_SM_10006detail11EmptyKernelIvEEvv)
        .other          _ZN3cub18CUB_300001_SM_10006detail11EmptyKernelIvEEvv,@"STO_CUDA_ENTRY STV_DEFAULT"
_ZN3cub18CUB_300001_SM_10006detail11EmptyKernelIvEEvv:
.text._ZN3cub18CUB_300001_SM_10006detail11EmptyKernelIvEEvv:
[----:B------:R-:W-:Y:S01]  /*0000*/  LDC R1, c[0x0][0x37c] ;  /* 0x0000df00ff017b82 */ /* 0x000fe20000000800 */
[----:B------:R-:W-:Y:S05]  /*0010*/  EXIT ;  /* 0x000000000000794d */ /* 0x000fea0003800000 */
.L_x_0:
[----:B------:R-:W-:-:S00]  /*0020*/  BRA `(.L_x_0) ;  /* 0xfffffffc00fc7947 */ /* 0x000fc0000383ffff */
[----:B------:R-:W-:-:S00]  /*0030*/  NOP ;  /* 0x0000000000007918 */ /* 0x000fc00000000000 */
        /* <DEDUP_REMOVED lines=12> */
.L_x_114:


//--------------------- .text._Z32calculateInterSubjectCorrelationPfS_PKfii --------------------------
	.section	.text._Z32calculateInterSubjectCorrelationPfS_PKfii,"ax",@progbits
	.align	128
        .global         _Z32calculateInterSubjectCorrelationPfS_PKfii
        .type           _Z32calculateInterSubjectCorrelationPfS_PKfii,@function
        .size           _Z32calculateInterSubjectCorrelationPfS_PKfii,(.L_x_113 - _Z32calculateInterSubjectCorrelationPfS_PKfii)
        .other          _Z32calculateInterSubjectCorrelationPfS_PKfii,@"STO_CUDA_ENTRY STV_DEFAULT"
_Z32calculateInterSubjectCorrelationPfS_PKfii:
.text._Z32calculateInterSubjectCorrelationPfS_PKfii:
[----:B------:R-:W-:Y:S01]  /*0000*/  LDC R1, c[0x0][0x37c] ;  /* 0x0000df00ff017b82 */ /* 0x000fe20000000800 */
[----:B------:R-:W0:Y:S07]  /*0010*/  S2R R3, SR_TID.X ;  /* 0x0000000000037919 */ /* 0x000e2e0000002100 */
[----:B------:R-:W0:Y:S08]  /*0020*/  S2UR UR4, SR_CTAID.X ;  /* 0x00000000000479c3 */ /* 0x000e300000002500 */
[----:B------:R-:W0:Y:S02]  /*0030*/  LDC R26, c[0x0][0x360] ;  /* 0x0000d800ff1a7b82 */ /* 0x000e240000000800 */
[----:B0-----:R-:W-:-:S05]  /*0040*/  IMAD R26, R26, UR4, R3 ;  /* 0x000000041a1a7c24 */ /* 0x001fca000f8e0203 */
[----:B------:R-:W-:-:S13]  /*0050*/  ISETP.GT.AND P0, PT, R26, 0x1869f, PT ;  /* 0x0001869f1a00780c */ /* 0x000fda0003f04270 */
[----:B------:R-:W-:Y:S05]  /*0060*/  @P0 EXIT ;  /* 0x000000000000094d */ /* 0x000fea0003800000 */
[----:B------:R-:W0:Y:S01]  /*0070*/  LDCU UR9, c[0x0][0x398] ;  /* 0x00007300ff0977ac */ /* 0x000e220008000800 */
[----:B------:R-:W-:Y:S01]  /*0080*/  HFMA2 R27, -RZ, RZ, 0, 0 ;  /* 0x00000000ff1b7431 */ /* 0x000fe200000001ff */
[----:B------:R-:W1:Y:S01]  /*0090*/  LDCU.64 UR12, c[0x0][0x358] ;  /* 0x00006b00ff0c77ac */ /* 0x000e620008000a00 */
[----:B0-----:R-:W-:-:S09]  /*00a0*/  UISETP.GE.AND UP0, UPT, UR9, 0x1, UPT ;  /* 0x000000010900788c */ /* 0x001fd2000bf06270 */
[----:B-1----:R-:W-:Y:S05]  /*00b0*/  BRA.U !UP0, `(.L_x_1) ;  /* 0x0000004d089c7547 */ /* 0x002fea000b800000 */
[----:B------:R-:W0:Y:S01]  /*00c0*/  MUFU.RCP64H R3, 2.3399982452392578125 ;  /* 0x4002b85100037908 */ /* 0x000e220000001800 */
[----:B------:R-:W1:Y:S01]  /*00d0*/  LDCU UR4, c[0x0][0x39c] ;  /* 0x00007380ff0477ac */ /* 0x000e620008000800 */
[----:B------:R-:W-:Y:S02]  /*00e0*/  MOV R10, 0xeb851eb8 ;  /* 0xeb851eb8000a7802 */ /* 0x000fe40000000f00 */
[----:B------:R-:W-:Y:S02]  /*00f0*/  MOV R11, 0x4002b851 ;  /* 0x4002b851000b7802 */ /* 0x000fe40000000f00 */
[----:B------:R-:W-:-:S06]  /*0100*/  MOV R2, 0x1 ;  /* 0x0000000100027802 */ /* 0x000fcc0000000f00 */
[----:B0-----:R-:W-:Y:S01]  /*0110*/  DFMA R4, R2, -R10, 1 ;  /* 0x3ff000000204742b */ /* 0x001fe2000000080a */
[----:B-1----:R-:W-:Y:S01]  /*0120*/  I2FP.F32.S32 R0, UR4 ;  /* 0x0000000400007c45 */ /* 0x002fe20008201400 */
[----:B------:R-:W-:-:S03]  /*0130*/  UISETP.GE.AND UP0, UPT, UR4, 0x1, UPT ;  /* 0x000000010400788c */ /* 0x000fc6000bf06270 */
[----:B------:R-:W-:-:S03]  /*0140*/  R2UR UR11, R0 ;  /* 0x00000000000b72ca */ /* 0x000fc600000e0000 */
[----:B------:R-:W-:-:S08]  /*0150*/  DFMA R4, R4, R4, R4 ;  /* 0x000000040404722b */ /* 0x000fd00000000004 */
[----:B------:R-:W-:Y:S02]  /*0160*/  DFMA R4, R2, R4, R2 ;  /* 0x000000040204722b */ /* 0x000fe40000000002 */
[----:B------:R-:W0:Y:S06]  /*0170*/  F2F.F64.F32 R8, UR11 ;  /* 0x0000000b00087d10 */ /* 0x000e2c0008201800 */
[----:B------:R-:W-:-:S08]  /*0180*/  DFMA R2, R4, -R10, 1 ;  /* 0x3ff000000402742b */ /* 0x000fd0000000080a */
[----:B------:R-:W-:Y:S01]  /*0190*/  DFMA R2, R4, R2, R4 ;  /* 0x000000020402722b */ /* 0x000fe20000000004 */
[----:B0-----:R-:W-:-:S07]  /*01a0*/  FSETP.GEU.AND P1, PT, |R9|, 6.5827683646048100446e-37, PT ;  /* 0x036000000900780b */ /* 0x001fce0003f2e200 */
[----:B------:R-:W-:-:S08]  /*01b0*/  DMUL R6, R8, R2 ;  /* 0x0000000208067228 */ /* 0x000fd00000000000 */
[----:B------:R-:W-:Y:S01]  /*01c0*/  DFMA R4, R6, -R10, R8 ;  /* 0x8000000a0604722b */ /* 0x000fe20000000008 */
[----:B------:R-:W0:Y:S07]  /*01d0*/  LDC.64 R10, c[0x0][0x388] ;  /* 0x0000e200ff0a7b82 */ /* 0x000e2e0000000a00 */
[----:B------:R-:W-:Y:S01]  /*01e0*/  DFMA R6, R2, R4, R6 ;  /* 0x000000040206722b */ /* 0x000fe20000000006 */
[----:B------:R-:W-:-:S04]  /*01f0*/  IMAD R4, R26, UR9, RZ ;  /* 0x000000091a047c24 */ /* 0x000fc8000f8e02ff */
[----:B------:R-:W-:-:S05]  /*0200*/  IMAD R3, R4, UR9, RZ ;  /* 0x0000000904037c24 */ /* 0x000fca000f8e02ff */
[----:B------:R-:W-:-:S05]  /*0210*/  FFMA R0, RZ, 2.0424997806549072266, R7 ;  /* 0x4002b851ff007823 */ /* 0x000fca0000000007 */
[----:B------:R-:W-:Y:S01]  /*0220*/  FSETP.GT.AND P0, PT, |R0|, 1.469367938527859385e-39, PT ;  /* 0x001000000000780b */ /* 0x000fe20003f04200 */
[----:B0-----:R-:W-:-:S12]  /*0230*/  IMAD.WIDE R2, R3, 0x4, R10 ;  /* 0x0000000403027825 */ /* 0x001fd800078e020a */
[----:B------:R-:W-:Y:S05]  /*0240*/  @P0 BRA P1, `(.L_x_2) ;  /* 0x0000000000200947 */ /* 0x000fea0000800000 */
[----:B------:R-:W-:Y:S02]  /*0250*/  MOV R12, R8 ;  /* 0x00000008000c7202 */ /* 0x000fe40000000f00 */
[----:B------:R-:W-:Y:S02]  /*0260*/  MOV R13, R9 ;  /* 0x00000009000d7202 */ /* 0x000fe40000000f00 */
[----:B------:R-:W-:Y:S02]  /*0270*/  MOV R16, 0xeb851eb8 ;  /* 0xeb851eb800107802 */ /* 0x000fe40000000f00 */
[----:B------:R-:W-:Y:S02]  /*0280*/  MOV R17, 0x4002b851 ;  /* 0x4002b85100117802 */ /* 0x000fe40000000f00 */
[----:B------:R-:W-:-:S07]  /*0290*/  MOV R0, 0x2b0 ;  /* 0x000002b000007802 */ /* 0x000fce0000000f00 */
[----:B------:R-:W-:Y:S05]  /*02a0*/  CALL.REL.NOINC `($__internal_0_$__cuda_sm20_div_rn_f64_full) ;  /* 0x0000004c00807944 */ /* 0x000fea0003c00000 */
[----:B------:R-:W-:Y:S02]  /*02b0*/  MOV R6, R20 ;  /* 0x0000001400067202 */ /* 0x000fe40000000f00 */
[----:B------:R-:W-:-:S07]  /*02c0*/  MOV R7, R21 ;  /* 0x0000001500077202 */ /* 0x000fce0000000f00 */
.L_x_2:
[----:B------:R-:W0:Y:S01]  /*02d0*/  LDCU UR7, c[0x0][0x39c] ;  /* 0x00007380ff0777ac */ /* 0x000e220008000800 */
[----:B------:R-:W-:Y:S01]  /*02e0*/  DADD R10, R6, -3 ;  /* 0xc0080000060a7429 */ /* 0x000fe20000000000 */
[----:B0-----:R-:W-:-:S06]  /*02f0*/  UIADD3 UR4, UPT, UPT, UR7, -0x1, URZ ;  /* 0xffffffff07047890 */ /* 0x001fcc000fffe0ff */
[----:B------:R-:W-:-:S04]  /*0300*/  I2FP.F32.S32 R0, UR4 ;  /* 0x0000000400007c45 */ /* 0x000fc80008201400 */
[----:B------:R-:W-:Y:S01]  /*0310*/  R2UR UR18, R0 ;  /* 0x00000000001272ca */ /* 0x000fe200000e0000 */
[----:B------:R-:W-:-:S14]  /*0320*/  BRA.U !UP0, `(.L_x_3) ;  /* 0x0000003d08107547 */ /* 0x000fdc000b800000 */
[----:B------:R-:W0:Y:S01]  /*0330*/  MUFU.RSQ64H R9, R11 ;  /* 0x0000000b00097308 */ /* 0x000e220000001c00 */
[----:B------:R-:W1:Y:S01]  /*0340*/  LDC.64 R12, c[0x0][0x390] ;  /* 0x0000e400ff0c7b82 */ /* 0x000e620000000a00 */
[----:B------:R-:W-:Y:S01]  /*0350*/  MOV R8, RZ ;  /* 0x000000ff00087202 */ /* 0x000fe20000000f00 */
[----:B------:R-:W-:Y:S01]  /*0360*/  IMAD R5, R4, UR7, RZ ;  /* 0x0000000704057c24 */ /* 0x000fe2000f8e02ff */
[----:B------:R-:W-:Y:S01]  /*0370*/  IADD3 R0, PT, PT, R11, -0x100000, RZ ;  /* 0xfff000000b007810 */ /* 0x000fe20007ffe0ff */
[----:B------:R-:W-:Y:S01]  /*0380*/  ULOP3.LUT UR14, UR7, 0xf, URZ, 0xc0, !UPT ;  /* 0x0000000f070e7892 */ /* 0x000fe2000f8ec0ff */
[----:B------:R-:W-:Y:S01]  /*0390*/  MOV R14, 0x0 ;  /* 0x00000000000e7802 */ /* 0x000fe20000000f00 */
[----:B------:R-:W-:Y:S01]  /*03a0*/  ULOP3.LUT UR16, UR7, 0x7, URZ, 0xc0, !UPT ;  /* 0x0000000707107892 */ /* 0x000fe2000f8ec0ff */
[----:B------:R-:W-:Y:S01]  /*03b0*/  MOV R15, 0x3fd80000 ;  /* 0x3fd80000000f7802 */ /* 0x000fe20000000f00 */
[----:B------:R-:W-:Y:S01]  /*03c0*/  ULOP3.LUT UR6, UR7, 0x7ffffff0, URZ, 0xc0, !UPT ;  /* 0x7ffffff007067892 */ /* 0x000fe2000f8ec0ff */
[----:B------:R-:W-:Y:S01]  /*03d0*/  ISETP.GE.U32.AND P0, PT, R0, 0x7fe00000, PT ;  /* 0x7fe000000000780c */ /* 0x000fe20003f06070 */
[----:B------:R-:W-:Y:S01]  /*03e0*/  ULOP3.LUT UR7, UR7, 0x3, URZ, 0xc0, !UPT ;  /* 0x0000000307077892 */ /* 0x000fe2000f8ec0ff */
[----:B------:R-:W-:Y:S01]  /*03f0*/  BSSY.RECONVERGENT B0, `(.L_x_4) ;  /* 0x0000012000007945 */ /* 0x000fe20003800200 */
[----:B------:R-:W-:Y:S01]  /*0400*/  UIADD3 UR15, UPT, UPT, UR14, -0x1, URZ ;  /* 0xffffffff0e0f7890 */ /* 0x000fe2000fffe0ff */
[----:B------:R-:W-:Y:S01]  /*0410*/  MOV R27, RZ ;  /* 0x000000ff001b7202 */ /* 0x000fe20000000f00 */
[----:B------:R-:W-:Y:S01]  /*0420*/  UIADD3 UR17, UPT, UPT, UR16, -0x1, URZ ;  /* 0xffffffff10117890 */ /* 0x000fe2000fffe0ff */
[----:B0-----:R-:W-:Y:S01]  /*0430*/  DMUL R6, R8, R8 ;  /* 0x0000000808067228 */ /* 0x001fe20000000000 */
[----:B------:R-:W-:-:S07]  /*0440*/  UMOV UR4, URZ ;  /* 0x000000ff00047c82 */ /* 0x000fce0008000000 */
[----:B------:R-:W-:Y:S01]  /*0450*/  DFMA R6, R10, -R6, 1 ;  /* 0x3ff000000a06742b */ /* 0x000fe20000000806 */
[----:B-1----:R-:W-:-:S07]  /*0460*/  IMAD.WIDE R4, R5, 0x4, R12 ;  /* 0x0000000405047825 */ /* 0x002fce00078e020c */
[----:B------:R-:W-:Y:S02]  /*0470*/  DFMA R12, R6, R14, 0.5 ;  /* 0x3fe00000060c742b */ /* 0x000fe4000000000e */
[----:B------:R-:W-:Y:S01]  /*0480*/  DMUL R14, R8, R6 ;  /* 0x00000006080e7228 */ /* 0x000fe20000000000 */
[----:B------:R-:W-:-:S04]  /*0490*/  IADD3 R6, P1, PT, R4, 0x20, RZ ;  /* 0x0000002004067810 */ /* 0x000fc80007f3e0ff */
[----:B------:R-:W-:-:S03]  /*04a0*/  IADD3.X R7, PT, PT, RZ, R5, RZ, P1, !PT ;  /* 0x00000005ff077210 */ /* 0x000fc60000ffe4ff */
[----:B------:R-:W-:Y:S01]  /*04b0*/  DFMA R8, R12, R14, R8 ;  /* 0x0000000e0c08722b */ /* 0x000fe20000000008 */
[----:B------:R-:W-:Y:S10]  /*04c0*/  @!P0 BRA `(.L_x_5) ;  /* 0x0000000000108947 */ /* 0x000ff40003800000 */
[----:B------:R-:W-:-:S07]  /*04d0*/  MOV R16, 0x4f0 ;  /* 0x000004f000107802 */ /* 0x000fce0000000f00 */
[----:B------:R-:W-:Y:S05]  /*04e0*/  CALL.REL.NOINC `($__internal_1_$__cuda_sm20_drsqrt_f64_slowpath_v2) ;  /* 0x00000050005c7944 */ /* 0x000fea0003c00000 */
[----:B------:R-:W-:Y:S02]  /*04f0*/  MOV R8, R10 ;  /* 0x0000000a00087202 */ /* 0x000fe40000000f00 */
[----:B------:R-:W-:-:S07]  /*0500*/  MOV R9, R11 ;  /* 0x0000000b00097202 */ /* 0x000fce0000000f00 */
.L_x_5:
[----:B------:R-:W-:Y:S05]  /*0510*/  BSYNC.RECONVERGENT B0 ;  /* 0x0000000000007941 */ /* 0x000fea0003800200 */
.L_x_4:
[----:B0-----:R-:W0:Y:S01]  /*0520*/  LDCU UR9, c[0x0][0x398] ;  /* 0x00007300ff0977ac */ /* 0x001e220008000800 */
[----:B------:R-:W-:Y:S02]  /*0530*/  UIADD3 UR10, UPT, UPT, UR4, 0x1, URZ ;  /* 0x00000001040a7890 */ /* 0x000fe4000fffe0ff */
[----:B0-----:R-:W-:Y:S02]  /*0540*/  UIMAD UR5, UR4, UR9, UR4 ;  /* 0x00000009040572a4 */ /* 0x001fe4000f8e0204 */
[----:B------:R-:W-:-:S04]  /*0550*/  UISETP.GE.AND UP0, UPT, UR10, UR9, UPT ;  /* 0x000000090a00728c */ /* 0x000fc8000bf06270 */
[----:B------:R-:W-:-:S05]  /*0560*/  MOV R11, UR5 ;  /* 0x00000005000b7c02 */ /* 0x000fca0008000f00 */
[----:B------:R-:W-:-:S05]  /*0570*/  IMAD.WIDE.U32 R10, R11, 0x4, R2 ;  /* 0x000000040b0a7825 */ /* 0x000fca00078e0002 */
[----:B------:R0:W-:Y:S01]  /*0580*/  STG.E desc[UR12][R10.64], RZ ;  /* 0x000000ff0a007986 */ /* 0x0001e2000c10190c */
[----:B------:R-:W-:Y:S05]  /*0590*/  BRA.U UP0, `(.L_x_6) ;  /* 0x0000003900647547 */ /* 0x000fea000b800000 */
[----:B------:R-:W1:Y:S01]  /*05a0*/  LDCU UR5, c[0x0][0x39c] ;  /* 0x00007380ff0577ac */ /* 0x000e620008000800 */
[----:B------:R-:W-:Y:S01]  /*05b0*/  UMOV UR8, UR10 ;  /* 0x0000000a00087c82 */ /* 0x000fe20008000000 */
[----:B-1----:R-:W-:-:S06]  /*05c0*/  UIMAD UR5, UR4, UR5, URZ ;  /* 0x00000005040572a4 */ /* 0x002fcc000f8e02ff */
[----:B0-----:R-:W-:-:S05]  /*05d0*/  MOV R11, UR5 ;  /* 0x00000005000b7c02 */ /* 0x001fca0008000f00 */
[----:B------:R-:W-:-:S07]  /*05e0*/  IMAD.WIDE.U32 R10, R11, 0x4, R4 ;  /* 0x000000040b0a7825 */ /* 0x000fce00078e0004 */
.L_x_66:
[----:B------:R-:W0:Y:S01]  /*05f0*/  LDCU UR5, c[0x0][0x39c] ;  /* 0x00007380ff0577ac */ /* 0x000e220008000800 */
[----:B------:R-:W-:Y:S01]  /*0600*/  CS2R R18, SRZ ;  /* 0x0000000000127805 */ /* 0x000fe2000001ff00 */
[----:B0-----:R-:W-:Y:S02]  /*0610*/  UISETP.GE.U32.AND UP0, UPT, UR5, 0x10, UPT ;  /* 0x000000100500788c */ /* 0x001fe4000bf06070 */
[----:B------:R-:W-:-:S07]  /*0620*/  UIMAD UR9, UR8, UR5, URZ ;  /* 0x00000005080972a4 */ /* 0x000fce000f8e02ff */
[----:B------:R-:W-:Y:S05]  /*0630*/  BRA.U !UP0, `(.L_x_7) ;  /* 0x0000000508207547 */ /* 0x000fea000b800000 */
[----:B------:R-:W-:Y:S01]  /*0640*/  UIMAD UR6, UR4, UR5, URZ ;  /* 0x00000005040672a4 */ /* 0x000fe2000f8e02ff */
[----:B------:R-:W-:Y:S01]  /*0650*/  MOV R15, UR9 ;  /* 0x00000009000f7c02 */ /* 0x000fe20008000f00 */
[----:B------:R-:W-:-:S04]  /*0660*/  HFMA2 R18, -RZ, RZ, 0, 0 ;  /* 0x00000000ff127431 */ /* 0x000fc800000001ff */
[----:B------:R-:W-:Y:S01]  /*0670*/  MOV R13, UR6 ;  /* 0x00000006000d7c02 */ /* 0x000fe20008000f00 */
[----:B------:R-:W-:Y:S01]  /*0680*/  IMAD.WIDE.U32 R14, R15, 0x4, R6 ;  /* 0x000000040f0e7825 */ /* 0x000fe200078e0006 */
[----:B------:R-:W-:-:S03]  /*0690*/  ULOP3.LUT UR6, UR5, 0x7ffffff0, URZ, 0xc0, !UPT ;  /* 0x7ffffff005067892 */ /* 0x000fc6000f8ec0ff */
[----:B------:R-:W-:Y:S01]  /*06a0*/  IMAD.WIDE.U32 R12, R13, 0x4, R6 ;  /* 0x000000040d0c7825 */ /* 0x000fe200078e0006 */
[----:B------:R-:W-:Y:S01]  /*06b0*/  MOV R16, R14 ;  /* 0x0000000e00107202 */ /* 0x000fe20000000f00 */
[----:B------:R-:W-:Y:S01]  /*06c0*/  UIADD3 UR5, UPT, UPT, -UR6, URZ, URZ ;  /* 0x000000ff06057290 */ /* 0x000fe2000fffe1ff */
[----:B------:R-:W-:Y:S02]  /*06d0*/  MOV R17, R15 ;  /* 0x0000000f00117202 */ /* 0x000fe40000000f00 */
[----:B------:R-:W-:Y:S02]  /*06e0*/  MOV R19, R12 ;  /* 0x0000000c00137202 */ /* 0x000fe40000000f00 */
[----:B------:R-:W-:-:S07]  /*06f0*/  MOV R20, R13 ;  /* 0x0000000d00147202 */ /* 0x000fce0000000f00 */
.L_x_8:
[----:B------:R-:W-:Y:S02]  /*0700*/  MOV R14, R19 ;  /* 0x00000013000e7202 */ /* 0x000fe40000000f00 */
[----:B------:R-:W-:Y:S02]  /*0710*/  MOV R15, R20 ;  /* 0x00000014000f7202 */ /* 0x000fe40000000f00 */
[----:B------:R-:W-:Y:S02]  /*0720*/  MOV R12, R16 ;  /* 0x00000010000c7202 */ /* 0x000fe40000000f00 */
[----:B------:R-:W-:Y:S01]  /*0730*/  MOV R13, R17 ;  /* 0x00000011000d7202 */ /* 0x000fe20000000f00 */
[----:B------:R-:W2:Y:S04]  /*0740*/  LDG.E R19, desc[UR12][R14.64+-0x1c] ;  /* 0xffffe40c0e137981 */ /* 0x000ea8000c1e1900 */
[----:B------:R-:W3:Y:S04]  /*0750*/  LDG.E R17, desc[UR12][R14.64+-0x20] ;  /* 0xffffe00c0e117981 */ /* 0x000ee8000c1e1900 */
[----:B------:R-:W3:Y:S04]  /*0760*/  LDG.E R0, desc[UR12][R12.64+-0x20] ;  /* 0xffffe00c0c007981 */ /* 0x000ee8000c1e1900 */
[----:B------:R-:W2:Y:S04]  /*0770*/  LDG.E R16, desc[UR12][R12.64+-0x1c] ;  /* 0xffffe40c0c107981 */ /* 0x000ea8000c1e1900 */
[----:B------:R-:W4:Y:S04]  /*0780*/  LDG.E R21, desc[UR12][R14.64+-0x18] ;  /* 0xffffe80c0e157981 */ /* 0x000f28000c1e1900 */
[----:B------:R-:W4:Y:S04]  /*0790*/  LDG.E R20, desc[UR12][R12.64+-0x18] ;  /* 0xffffe80c0c147981 */ /* 0x000f28000c1e1900 */
[----:B------:R-:W5:Y:S04]  /*07a0*/  LDG.E R23, desc[UR12][R14.64+-0x14] ;  /* 0xffffec0c0e177981 */ /* 0x000f68000c1e1900 */
[----:B------:R-:W5:Y:S01]  /*07b0*/  LDG.E R22, desc[UR12][R12.64+-0x14] ;  /* 0xffffec0c0c167981 */ /* 0x000f62000c1e1900 */
[----:B---3--:R-:W-:-:S03]  /*07c0*/  FFMA R0, R17, R0, R18 ;  /* 0x0000000011007223 */ /* 0x008fc60000000012 */
[----:B------:R-:W3:Y:S04]  /*07d0*/  LDG.E R17, desc[UR12][R14.64+-0x10] ;  /* 0xfffff00c0e117981 */ /* 0x000ee8000c1e1900 */
[----:B------:R-:W3:Y:S01]  /*07e0*/  LDG.E R18, desc[UR12][R12.64+-0x10] ;  /* 0xfffff00c0c127981 */ /* 0x000ee2000c1e1900 */
[----:B--2---:R-:W-:-:S03]  /*07f0*/  FFMA R0, R19, R16, R0 ;  /* 0x0000001013007223 */ /* 0x004fc60000000000 */
[----:B------:R-:W2:Y:S04]  /*0800*/  LDG.E R19, desc[UR12][R14.64+-0xc] ;  /* 0xfffff40c0e137981 */ /* 0x000ea8000c1e1900 */
[----:B------:R-:W2:Y:S01]  /*0810*/  LDG.E R16, desc[UR12][R12.64+-0xc] ;  /* 0xfffff40c0c107981 */ /* 0x000ea2000c1e1900 */
[----:B----4-:R-:W-:-:S03]  /*0820*/  FFMA R0, R21, R20, R0 ;  /* 0x0000001415007223 */ /* 0x010fc60000000000 */
[----:B------:R-:W4:Y:S04]  /*0830*/  LDG.E R21, desc[UR12][R14.64+-0x8] ;  /* 0xfffff80c0e157981 */ /* 0x000f28000c1e1900 */
[----:B------:R-:W4:Y:S01]  /*0840*/  LDG.E R20, desc[UR12][R12.64+-0x8] ;  /* 0xfffff80c0c147981 */ /* 0x000f22000c1e1900 */
[----:B-----5:R-:W-:-:S03]  /*0850*/  FFMA R0, R23, R22, R0 ;  /* 0x0000001617007223 */ /* 0x020fc60000000000 */
        /* <DEDUP_REMOVED lines=26> */
[----:B------:R-:W-:-:S04]  /*0a00*/  UIADD3 UR5, UPT, UPT, UR5, 0x10, URZ ;  /* 0x0000001005057890 */ /* 0x000fc8000fffe0ff */
[----:B------:R-:W-:Y:S01]  /*0a10*/  UISETP.NE.AND UP1, UPT, UR5, URZ, UPT ;  /* 0x000000ff0500728c */ /* 0x000fe2000bf25270 */
[----:B---3--:R-:W-:-:S04]  /*0a20*/  FFMA R0, R17, R18, R0 ;  /* 0x0000001211007223 */ /* 0x008fc80000000000 */
[----:B--2---:R-:W-:Y:S01]  /*0a30*/  FFMA R0, R19, R16, R0 ;  /* 0x0000001013007223 */ /* 0x004fe20000000000 */
[----:B------:R-:W-:Y:S02]  /*0a40*/  IADD3 R19, P0, PT, R14, 0x40, RZ ;  /* 0x000000400e137810 */ /* 0x000fe40007f1e0ff */
[----:B------:R-:W-:Y:S01]  /*0a50*/  IADD3 R16, P1, PT, R12, 0x40, RZ ;  /* 0x000000400c107810 */ /* 0x000fe20007f3e0ff */
[----:B----4-:R-:W-:Y:S01]  /*0a60*/  FFMA R0, R21, R20, R0 ;  /* 0x0000001415007223 */ /* 0x010fe20000000000 */
[----:B------:R-:W-:Y:S02]  /*0a70*/  IADD3.X R20, PT, PT, RZ, R15, RZ, P0, !PT ;  /* 0x0000000fff147210 */ /* 0x000fe400007fe4ff */
[----:B------:R-:W-:Y:S01]  /*0a80*/  IADD3.X R17, PT, PT, RZ, R13, RZ, P1, !PT ;  /* 0x0000000dff117210 */ /* 0x000fe20000ffe4ff */
[----:B-----5:R-:W-:Y:S01]  /*0a90*/  FFMA R18, R23, R22, R0 ;  /* 0x0000001617127223 */ /* 0x020fe20000000000 */
[----:B------:R-:W-:Y:S07]  /*0aa0*/  BRA.U UP1, `(.L_x_8) ;  /* 0xfffffffd01147547 */ /* 0x000fee000b83ffff */
[----:B------:R-:W-:-:S07]  /*0ab0*/  MOV R19, UR6 ;  /* 0x0000000600137c02 */ /* 0x000fce0008000f00 */
.L_x_7:
[----:B------:R-:W-:Y:S01]  /*0ac0*/  UISETP.NE.AND UP1, UPT, UR14, URZ, UPT ;  /* 0x000000ff0e00728c */ /* 0x000fe2000bf25270 */
[----:B------:R-:W-:-:S05]  /*0ad0*/  MOV R15, UR9 ;  /* 0x00000009000f7c02 */ /* 0x000fca0008000f00 */
[----:B------:R-:W-:-:S03]  /*0ae0*/  IMAD.WIDE.U32 R14, R15, 0x4, R4 ;  /* 0x000000040f0e7825 */ /* 0x000fc600078e0004 */
[----:B------:R-:W-:Y:S05]  /*0af0*/  BRA.U !UP1, `(.L_x_9) ;  /* 0x0000000509047547 */ /* 0x000fea000b800000 */
[----:B------:R-:W-:Y:S02]  /*0b00*/  UISETP.GE.U32.AND UP2, UPT, UR15, 0x7, UPT ;  /* 0x000000070f00788c */ /* 0x000fe4000bf46070 */
[----:B------:R-:W-:-:S07]  /*0b10*/  UISETP.NE.AND UP3, UPT, UR16, URZ, UPT ;  /* 0x000000ff1000728c */ /* 0x000fce000bf65270 */
[----:B------:R-:W-:Y:S05]  /*0b20*/  BRA.U !UP2, `(.L_x_10) ;  /* 0x000000010a6c7547 */ /* 0x000fea000b800000 */
[----:B------:R-:W-:-:S04]  /*0b30*/  IMAD.WIDE.U32 R12, R19, 0x4, R10 ;  /* 0x00000004130c7825 */ /* 0x000fc800078e000a */
[----:B------:R-:W-:Y:S01]  /*0b40*/  IMAD.WIDE.U32 R16, R19, 0x4, R14 ;  /* 0x0000000413107825 */ /* 0x000fe200078e000e */
[----:B------:R-:W2:Y:S04]  /*0b50*/  LDG.E R21, desc[UR12][R12.64] ;  /* 0x0000000c0c157981 */ /* 0x000ea8000c1e1900 */
[----:B------:R-:W2:Y:S04]  /*0b60*/  LDG.E R0, desc[UR12][R16.64] ;  /* 0x0000000c10007981 */ /* 0x000ea8000c1e1900 */
[----:B------:R-:W3:Y:S04]  /*0b70*/  LDG.E R23, desc[UR12][R12.64+0x4] ;  /* 0x0000040c0c177981 */ /* 0x000ee8000c1e1900 */
[----:B------:R-:W3:Y:S04]  /*0b80*/  LDG.E R20, desc[UR12][R16.64+0x4] ;  /* 0x0000040c10147981 */ /* 0x000ee8000c1e1900 */
[----:B------:R-:W4:Y:S04]  /*0b90*/  LDG.E R25, desc[UR12][R12.64+0xc] ;  /* 0x00000c0c0c197981 */ /* 0x000f28000c1e1900 */
[----:B------:R-:W4:Y:S04]  /*0ba0*/  LDG.E R22, desc[UR12][R16.64+0xc] ;  /* 0x00000c0c10167981 */ /* 0x000f28000c1e1900 */
[----:B------:R-:W5:Y:S04]  /*0bb0*/  LDG.E R29, desc[UR12][R12.64+0x1c] ;  /* 0x00001c0c0c1d7981 */ /* 0x000f68000c1e1900 */
[----:B------:R-:W5:Y:S01]  /*0bc0*/  LDG.E R24, desc[UR12][R16.64+0x1c] ;  /* 0x00001c0c10187981 */ /* 0x000f62000c1e1900 */
[----:B--2---:R-:W-:-:S03]  /*0bd0*/  FFMA R0, R21, R0, R18 ;  /* 0x0000000015007223 */ /* 0x004fc60000000012 */
[----:B------:R-:W2:Y:S04]  /*0be0*/  LDG.E R21, desc[UR12][R12.64+0x8] ;  /* 0x0000080c0c157981 */ /* 0x000ea8000c1e1900 */
[----:B------:R-:W2:Y:S01]  /*0bf0*/  LDG.E R18, desc[UR12][R16.64+0x8] ;  /* 0x0000080c10127981 */ /* 0x000ea2000c1e1900 */
        /* <DEDUP_REMOVED lines=9> */
[----:B------:R-:W-:Y:S01]  /*0c90*/  IADD3 R19, PT, PT, R19, 0x8, RZ ;  /* 0x0000000813137810 */ /* 0x000fe20007ffe0ff */
[----:B--2---:R-:W-:-:S04]  /*0ca0*/  FFMA R0, R21, R18, R0 ;  /* 0x0000001215007223 */ /* 0x004fc80000000000 */
[----:B---3--:R-:W-:-:S04]  /*0cb0*/  FFMA R0, R23, R20, R0 ;  /* 0x0000001417007223 */ /* 0x008fc80000000000 */
[----:B----4-:R-:W-:-:S04]  /*0cc0*/  FFMA R0, R25, R22, R0 ;  /* 0x0000001619007223 */ /* 0x010fc80000000000 */
[----:B-----5:R-:W-:-:S07]  /*0cd0*/  FFMA R18, R29, R24, R0 ;  /* 0x000000181d127223 */ /* 0x020fce0000000000 */
.L_x_10:
[----:B------:R-:W-:Y:S05]  /*0ce0*/  BRA.U !UP3, `(.L_x_9) ;  /* 0x000000010b887547 */ /* 0x000fea000b800000 */
[----:B------:R-:W-:Y:S02]  /*0cf0*/  UISETP.GE.U32.AND UP2, UPT, UR17, 0x3, UPT ;  /* 0x000000031100788c */ /* 0x000fe4000bf46070 */
[----:B------:R-:W-:-:S07]  /*0d00*/  UISETP.NE.AND UP3, UPT, UR7, URZ, UPT ;  /* 0x000000ff0700728c */ /* 0x000fce000bf65270 */
[----:B------:R-:W-:Y:S05]  /*0d10*/  BRA.U !UP2, `(.L_x_11) ;  /* 0x000000010a3c7547 */ /* 0x000fea000b800000 */
[----:B------:R-:W-:-:S04]  /*0d20*/  IMAD.WIDE.U32 R16, R19, 0x4, R10 ;  /* 0x0000000413107825 */ /* 0x000fc800078e000a */
[C---:B------:R-:W-:Y:S01]  /*0d30*/  IMAD.WIDE.U32 R12, R19.reuse, 0x4, R14 ;  /* 0x00000004130c7825 */ /* 0x040fe200078e000e */
        /* <DEDUP_REMOVED lines=8> */
[----:B------:R-:W-:Y:S01]  /*0dc0*/  IADD3 R19, PT, PT, R19, 0x4, RZ ;  /* 0x0000000413137810 */ /* 0x000fe20007ffe0ff */
[----:B--2---:R-:W-:-:S04]  /*0dd0*/  FFMA R0, R21, R0, R18 ;  /* 0x0000000015007223 */ /* 0x004fc80000000012 */
[----:B---3--:R-:W-:-:S04]  /*0de0*/  FFMA R0, R23, R20, R0 ;  /* 0x0000001417007223 */ /* 0x008fc80000000000 */
[----:B----4-:R-:W-:-:S04]  /*0df0*/  FFMA R0, R25, R22, R0 ;  /* 0x0000001619007223 */ /* 0x010fc80000000000 */
[----:B-----5:R-:W-:-:S07]  /*0e00*/  FFMA R18, R29, R24, R0 ;  /* 0x000000181d127223 */ /* 0x020fce0000000000 */
.L_x_11:
[----:B------:R-:W-:Y:S05]  /*0e10*/  BRA.U !UP3, `(.L_x_9) ;  /* 0x000000010b3c7547 */ /* 0x000fea000b800000 */
[----:B------:R-:W-:-:S04]  /*0e20*/  IMAD.WIDE.U32 R12, R19, 0x4, R10 ;  /* 0x00000004130c7825 */ /* 0x000fc800078e000a */
[----:B------:R-:W-:Y:S02]  /*0e30*/  IMAD.WIDE.U32 R16, R19, 0x4, R14 ;  /* 0x0000000413107825 */ /* 0x000fe400078e000e */
[----:B------:R-:W2:Y:S04]  /*0e40*/  LDG.E R19, desc[UR12][R12.64] ;  /* 0x0000000c0c137981 */ /* 0x000ea8000c1e1900 */
[----:B------:R-:W2:Y:S01]  /*0e50*/  LDG.E R0, desc[UR12][R16.64] ;  /* 0x0000000c10007981 */ /* 0x000ea2000c1e1900 */
[----:B------:R-:W-:Y:S01]  /*0e60*/  UISETP.NE.AND UP2, UPT, UR7, 0x1, UPT ;  /* 0x000000010700788c */ /* 0x000fe2000bf45270 */
[----:B--2---:R-:W-:-:S08]  /*0e70*/  FFMA R18, R19, R0, R18 ;  /* 0x0000000013127223 */ /* 0x004fd00000000012 */
[----:B------:R-:W-:Y:S05]  /*0e80*/  BRA.U !UP2, `(.L_x_9) ;  /* 0x000000010a207547 */ /* 0x000fea000b800000 */
[----:B------:R-:W-:Y:S01]  /*0e90*/  UISETP.NE.AND UP2, UPT, UR7, 0x2, UPT ;  /* 0x000000020700788c */ /* 0x000fe2000bf45270 */
[----:B------:R-:W2:Y:S04]  /*0ea0*/  LDG.E R19, desc[UR12][R12.64+0x4] ;  /* 0x0000040c0c137981 */ /* 0x000ea8000c1e1900 */
[----:B------:R-:W2:Y:S01]  /*0eb0*/  LDG.E R0, desc[UR12][R16.64+0x4] ;  /* 0x0000040c10007981 */ /* 0x000ea2000c1e1900 */
[----:B------:R-:W-:-:S13]  /*0ec0*/  PLOP3.LUT P0, PT, PT, PT, UP2, 0x80, 0x8 ;  /* 0x000000000008781c */ /* 0x000fda0003f0f028 */
[----:B------:R-:W3:Y:S04]  /*0ed0*/  @P0 LDG.E R21, desc[UR12][R12.64+0x8] ;  /* 0x0000080c0c150981 */ /* 0x000ee8000c1e1900 */
[----:B------:R-:W3:Y:S01]  /*0ee0*/  @P0 LDG.E R20, desc[UR12][R16.64+0x8] ;  /* 0x0000080c10140981 */ /* 0x000ee2000c1e1900 */
[----:B--2---:R-:W-:-:S04]  /*0ef0*/  FFMA R18, R19, R0, R18 ;  /* 0x0000000013127223 */ /* 0x004fc80000000012 */
[----:B---3--:R-:W-:-:S07]  /*0f00*/  @P0 FFMA R18, R21, R20, R18 ;  /* 0x0000001415120223 */ /* 0x008fce0000000012 */
.L_x_9:
[----:B------:R-:W-:Y:S01]  /*0f10*/  HFMA2 R17, -RZ, RZ, 0, 0 ;  /* 0x00000000ff117431 */ /* 0x000fe200000001ff */
[----:B------:R-:W-:Y:S01]  /*0f20*/  MOV R19, RZ ;  /* 0x000000ff00137202 */ /* 0x000fe20000000f00 */
[----:B------:R-:W-:Y:S06]  /*0f30*/  BRA.U !UP0, `(.L_x_12) ;  /* 0x00000001089c7547 */ /* 0x000fec000b800000 */
[----:B------:R-:W-:Y:S02]  /*0f40*/  MOV R19, RZ ;  /* 0x000000ff00137202 */ /* 0x000fe40000000f00 */
[----:B------:R-:W-:-:S07]  /*0f50*/  MOV R17, RZ ;  /* 0x000000ff00117202 */ /* 0x000fce0000000f00 */
.L_x_13:
[----:B------:R-:W-:-:S05]  /*0f60*/  IMAD.WIDE.U32 R12, R17, 0x4, R10 ;  /* 0x00000004110c7825 */ /* 0x000fca00078e000a */
[----:B------:R-:W2:Y:S04]  /*0f70*/  LDG.E R16, desc[UR12][R12.64] ;  /* 0x0000000c0c107981 */ /* 0x000ea8000c1e1900 */
[----:B------:R-:W3:Y:S04]  /*0f80*/  LDG.E R20, desc[UR12][R12.64+0x4] ;  /* 0x0000040c0c147981 */ /* 0x000ee8000c1e1900 */
[----:B------:R-:W4:Y:S04]  /*0f90*/  LDG.E R21, desc[UR12][R12.64+0x8] ;  /* 0x0000080c0c157981 */ /* 0x000f28000c1e1900 */
[----:B------:R-:W5:Y:S04]  /*0fa0*/  LDG.E R22, desc[UR12][R12.64+0xc] ;  /* 0x00000c0c0c167981 */ /* 0x000f68000c1e1900 */
[----:B------:R-:W5:Y:S04]  /*0fb0*/  LDG.E R24, desc[UR12][R12.64+0x10] ;  /* 0x0000100c0c187981 */ /* 0x000f68000c1e1900 */
[----:B------:R-:W5:Y:S04]  /*0fc0*/  LDG.E R28, desc[UR12][R12.64+0x14] ;  /* 0x0000140c0c1c7981 */ /* 0x000f68000c1e1900 */
[----:B------:R-:W5:Y:S04]  /*0fd0*/  LDG.E R0, desc[UR12][R12.64+0x18] ;  /* 0x0000180c0c007981 */ /* 0x000f68000c1e1900 */
[----:B------:R-:W5:Y:S01]  /*0fe0*/  LDG.E R23, desc[UR12][R12.64+0x3c] ;  /* 0x00003c0c0c177981 */ /* 0x000f62000c1e1900 */
[----:B--2---:R-:W-:-:S03]  /*0ff0*/  FADD R19, R16, R19 ;  /* 0x0000001310137221 */ /* 0x004fc60000000000 */
[----:B------:R-:W2:Y:S01]  /*1000*/  LDG.E R16, desc[UR12][R12.64+0x1c] ;  /* 0x00001c0c0c107981 */ /* 0x000ea2000c1e1900 */
[----:B---3--:R-:W-:-:S03]  /*1010*/  FADD R20, R19, R20 ;  /* 0x0000001413147221 */ /* 0x008fc60000000000 */
[----:B------:R-:W3:Y:S01]  /*1020*/  LDG.E R19, desc[UR12][R12.64+0x20] ;  /* 0x0000200c0c137981 */ /* 0x000ee2000c1e1900 */
[----:B----4-:R-:W-:-:S03]  /*1030*/  FADD R21, R20, R21 ;  /* 0x0000001514157221 */ /* 0x010fc60000000000 */
[----:B------:R-:W4:Y:S01]  /*1040*/  LDG.E R20, desc[UR12][R12.64+0x24] ;  /* 0x0000240c0c147981 */ /* 0x000f22000c1e1900 */
[----:B-----5:R-:W-:-:S03]  /*1050*/  FADD R21, R21, R22 ;  /* 0x0000001615157221 */ /* 0x020fc60000000000 */
[----:B------:R-:W5:Y:S01]  /*1060*/  LDG.E R22, desc[UR12][R12.64+0x28] ;  /* 0x0000280c0c167981 */ /* 0x000f62000c1e1900 */
[----:B------:R-:W-:-:S03]  /*1070*/  FADD R21, R21, R24 ;  /* 0x0000001815157221 */ /* 0x000fc60000000000 */
[----:B------:R-:W5:Y:S01]  /*1080*/  LDG.E R24, desc[UR12][R12.64+0x2c] ;  /* 0x00002c0c0c187981 */ /* 0x000f62000c1e1900 */
[----:B------:R-:W-:-:S03]  /*1090*/  FADD R21, R21, R28 ;  /* 0x0000001c15157221 */ /* 0x000fc60000000000 */
[----:B------:R-:W5:Y:S01]  /*10a0*/  LDG.E R28, desc[UR12][R12.64+0x30] ;  /* 0x0000300c0c1c7981 */ /* 0x000f62000c1e1900 */
[----:B------:R-:W-:-:S03]  /*10b0*/  FADD R21, R21, R0 ;  /* 0x0000000015157221 */ /* 0x000fc60000000000 */
[----:B------:R-:W5:Y:S01]  /*10c0*/  LDG.E R0, desc[UR12][R12.64+0x34] ;  /* 0x0000340c0c007981 */ /* 0x000f62000c1e1900 */
[----:B--2---:R-:W-:-:S03]  /*10d0*/  FADD R16, R21, R16 ;  /* 0x0000001015107221 */ /* 0x004fc60000000000 */
[----:B------:R-:W2:Y:S01]  /*10e0*/  LDG.E R21, desc[UR12][R12.64+0x38] ;  /* 0x0000380c0c157981 */ /* 0x000ea2000c1e1900 */
[----:B---3--:R-:W-:-:S04]  /*10f0*/  FADD R19, R16, R19 ;  /* 0x0000001310137221 */ /* 0x008fc80000000000 */
[----:B----4-:R-:W-:Y:S01]  /*1100*/  FADD R19, R19, R20 ;  /* 0x0000001413137221 */ /* 0x010fe20000000000 */
[----:B------:R-:W-:-:S03]  /*1110*/  IADD3 R17, PT, PT, R17, 0x10, RZ ;  /* 0x0000001011117810 */ /* 0x000fc60007ffe0ff */
[----:B-----5:R-:W-:Y:S01]  /*1120*/  FADD R19, R19, R22 ;  /* 0x0000001613137221 */ /* 0x020fe20000000000 */
[----:B------:R-:W-:-:S03]  /*1130*/  ISETP.NE.AND P0, PT, R17, UR6, PT ;  /* 0x0000000611007c0c */ /* 0x000fc6000bf05270 */
[----:B------:R-:W-:-:S04]  /*1140*/  FADD R19, R19, R24 ;  /* 0x0000001813137221 */ /* 0x000fc80000000000 */
[----:B------:R-:W-:-:S04]  /*1150*/  FADD R19, R19, R28 ;  /* 0x0000001c13137221 */ /* 0x000fc80000000000 */
[----:B------:R-:W-:-:S04]  /*1160*/  FADD R0, R19, R0 ;  /* 0x0000000013007221 */ /* 0x000fc80000000000 */
[----:B--2---:R-:W-:-:S04]  /*1170*/  FADD R0, R0, R21 ;  /* 0x0000001500007221 */ /* 0x004fc80000000000 */
[----:B------:R-:W-:Y:S01]  /*1180*/  FADD R19, R0, R23 ;  /* 0x0000001700137221 */ /* 0x000fe20000000000 */
[----:B------:R-:W-:Y:S06]  /*1190*/  @P0 BRA `(.L_x_13) ;  /* 0xfffffffc00700947 */ /* 0x000fec000383ffff */
[----:B------:R-:W-:-:S07]  /*11a0*/  MOV R17, UR6 ;  /* 0x0000000600117c02 */ /* 0x000fce0008000f00 */
.L_x_12:
[----:B------:R-:W-:Y:S05]  /*11b0*/  BRA.U !UP1, `(.L_x_14) ;  /* 0x0000000109bc7547 */ /* 0x000fea000b800000 */
[----:B------:R-:W-:Y:S02]  /*11c0*/  UISETP.GE.U32.AND UP2, UPT, UR15, 0x7, UPT ;  /* 0x000000070f00788c */ /* 0x000fe4000bf46070 */
[----:B------:R-:W-:-:S07]  /*11d0*/  UISETP.NE.AND UP3, UPT, UR16, URZ, UPT ;  /* 0x000000ff1000728c */ /* 0x000fce000bf65270 */
[----:B------:R-:W-:Y:S05]  /*11e0*/  BRA.U !UP2, `(.L_x_15) ;  /* 0x000000010a487547 */ /* 0x000fea000b800000 */
        /* <DEDUP_REMOVED lines=9> */
[----:B------:R-:W-:Y:S01]  /*1280*/  IADD3 R17, PT, PT, R17, 0x8, RZ ;  /* 0x0000000811117810 */ /* 0x000fe20007ffe0ff */
[----:B--2---:R-:W-:-:S04]  /*1290*/  FADD R0, R19, R0 ;  /* 0x0000000013007221 */ /* 0x004fc80000000000 */
[----:B---3--:R-:W-:-:S04]  /*12a0*/  FADD R0, R0, R21 ;  /* 0x0000001500007221 */ /* 0x008fc80000000000 */
[----:B----4-:R-:W-:-:S04]  /*12b0*/  FADD R0, R0, R23 ;  /* 0x0000001700007221 */ /* 0x010fc80000000000 */
[----:B-----5:R-:W-:-:S04]  /*12c0*/  FADD R0, R0, R25 ;  /* 0x0000001900007221 */ /* 0x020fc80000000000 */
[----:B------:R-:W-:-:S04]  /*12d0*/  FADD R0, R0, R29 ;  /* 0x0000001d00007221 */ /* 0x000fc80000000000 */
[----:B------:R-:W-:-:S04]  /*12e0*/  FADD R0, R0, R31 ;  /* 0x0000001f00007221 */ /* 0x000fc80000000000 */
[----:B------:R-:W-:-:S04]  /*12f0*/  FADD R0, R0, R33 ;  /* 0x0000002100007221 */ /* 0x000fc80000000000 */
[----:B------:R-:W-:-:S07]  /*1300*/  FADD R19, R0, R35 ;  /* 0x0000002300137221 */ /* 0x000fce0000000000 */
.L_x_15:
        /* <DEDUP_REMOVED lines=8> */
[----:B------:R-:W5:Y:S01]  /*1390*/  LDG.E R25, desc[UR12][R12.64+0xc] ;  /* 0x00000c0c0c197981 */ /* 0x000f62000c1e1900 */
[----:B------:R-:W-:Y:S01]  /*13a0*/  IADD3 R17, PT, PT, R17, 0x4, RZ ;  /* 0x0000000411117810 */ /* 0x000fe20007ffe0ff */
[----:B--2---:R-:W-:-:S04]  /*13b0*/  FADD R0, R19, R0 ;  /* 0x0000000013007221 */ /* 0x004fc80000000000 */
[----:B---3--:R-:W-:-:S04]  /*13c0*/  FADD R0, R0, R21 ;  /* 0x0000001500007221 */ /* 0x008fc80000000000 */
[----:B----4-:R-:W-:-:S04]  /*13d0*/  FADD R0, R0, R23 ;  /* 0x0000001700007221 */ /* 0x010fc80000000000 */
[----:B-----5:R-:W-:-:S07]  /*13e0*/  FADD R19, R0, R25 ;  /* 0x0000001900137221 */ /* 0x020fce0000000000 */
.L_x_16:
[----:B------:R-:W-:Y:S05]  /*13f0*/  BRA.U !UP3, `(.L_x_14) ;  /* 0x000000010b2c7547 */ /* 0x000fea000b800000 */
[----:B------:R-:W-:-:S05]  /*1400*/  IMAD.WIDE.U32 R12, R17, 0x4, R10 ;  /* 0x00000004110c7825 */ /* 0x000fca00078e000a */
[----:B------:R-:W2:Y:S01]  /*1410*/  LDG.E R0, desc[UR12][R12.64] ;  /* 0x0000000c0c007981 */ /* 0x000ea2000c1e1900 */
[----:B------:R-:W-:Y:S01]  /*1420*/  UISETP.NE.AND UP2, UPT, UR7, 0x1, UPT ;  /* 0x000000010700788c */ /* 0x000fe2000bf45270 */
[----:B--2---:R-:W-:-:S08]  /*1430*/  FADD R19, R19, R0 ;  /* 0x0000000013137221 */ /* 0x004fd00000000000 */
[----:B------:R-:W-:Y:S05]  /*1440*/  BRA.U !UP2, `(.L_x_14) ;  /* 0x000000010a187547 */ /* 0x000fea000b800000 */
[----:B------:R-:W-:Y:S01]  /*1450*/  UISETP.NE.AND UP2, UPT, UR7, 0x2, UPT ;  /* 0x000000020700788c */ /* 0x000fe2000bf45270 */
[----:B------:R-:W2:Y:S05]  /*1460*/  LDG.E R0, desc[UR12][R12.64+0x4] ;  /* 0x0000040c0c007981 */ /* 0x000eaa000c1e1900 */
[----:B------:R-:W-:-:S13]  /*1470*/  PLOP3.LUT P0, PT, PT, PT, UP2, 0x80, 0x8 ;  /* 0x000000000008781c */ /* 0x000fda0003f0f028 */
[----:B------:R-:W3:Y:S01]  /*1480*/  @P0 LDG.E R16, desc[UR12][R12.64+0x8] ;  /* 0x0000080c0c100981 */ /* 0x000ee2000c1e1900 */
[----:B--2---:R-:W-:-:S04]  /*1490*/  FADD R19, R19, R0 ;  /* 0x0000000013137221 */ /* 0x004fc80000000000 */
[----:B---3--:R-:W-:-:S07]  /*14a0*/  @P0 FADD R19, R19, R16 ;  /* 0x0000001013130221 */ /* 0x008fce0000000000 */
.L_x_14:
[----:B------:R-:W-:Y:S01]  /*14b0*/  HFMA2 R21, -RZ, RZ, 0, 0 ;  /* 0x00000000ff157431 */ /* 0x000fe200000001ff */
[----:B------:R-:W-:Y:S01]  /*14c0*/  MOV R17, RZ ;  /* 0x000000ff00117202 */ /* 0x000fe20000000f00 */
[----:B------:R-:W-:Y:S06]  /*14d0*/  BRA.U !UP0, `(.L_x_17) ;  /* 0x00000001089c7547 */ /* 0x000fec000b800000 */
[----:B------:R-:W-:Y:S02]  /*14e0*/  MOV R17, RZ ;  /* 0x000000ff00117202 */ /* 0x000fe40000000f00 */
[----:B------:R-:W-:-:S07]  /*14f0*/  MOV R21, RZ ;  /* 0x000000ff00157202 */ /* 0x000fce0000000f00 */
.L_x_18:
[----:B------:R-:W-:-:S05]  /*1500*/  IMAD.WIDE.U32 R12, R21, 0x4, R14 ;  /* 0x00000004150c7825 */ /* 0x000fca00078e000e */
[----:B------:R-:W2:Y:S04]  /*1510*/  LDG.E R0, desc[UR12][R12.64] ;  /* 0x0000000c0c007981 */ /* 0x000ea8000c1e1900 */
[----:B------:R-:W3:Y:S04]  /*1520*/  LDG.E R23, desc[UR12][R12.64+0x4] ;  /* 0x0000040c0c177981 */ /* 0x000ee8000c1e1900 */
[----:B------:R-:W4:Y:S04]  /*1530*/  LDG.E R25, desc[UR12][R12.64+0x8] ;  /* 0x0000080c0c197981 */ /* 0x000f28000c1e1900 */
        /* <DEDUP_REMOVED lines=16> */
[----:B--2---:R-:W-:-:S03]  /*1640*/  FADD R0, R0, R17 ;  /* 0x0000001100007221 */ /* 0x004fc60000000000 */
[----:B------:R-:W2:Y:S01]  /*1650*/  LDG.E R17, desc[UR12][R12.64+0x30] ;  /* 0x0000300c0c117981 */ /* 0x000ea2000c1e1900 */
[----:B---3--:R-:W-:-:S03]  /*1660*/  FADD R0, R0, R23 ;  /* 0x0000001700007221 */ /* 0x008fc60000000000 */
[----:B------:R-:W3:Y:S01]  /*1670*/  LDG.E R23, desc[UR12][R12.64+0x34] ;  /* 0x0000340c0c177981 */ /* 0x000ee2000c1e1900 */
[----:B----4-:R-:W-:-:S03]  /*1680*/  FADD R0, R0, R25 ;  /* 0x0000001900007221 */ /* 0x010fc60000000000 */
[----:B------:R-:W4:Y:S01]  /*1690*/  LDG.E R25, desc[UR12][R12.64+0x38] ;  /* 0x0000380c0c197981 */ /* 0x000f22000c1e1900 */
[----:B-----5:R-:W-:Y:S01]  /*16a0*/  FADD R0, R0, R29 ;  /* 0x0000001d00007221 */ /* 0x020fe20000000000 */
[----:B------:R-:W-:-:S03]  /*16b0*/  IADD3 R21, PT, PT, R21, 0x10, RZ ;  /* 0x0000001015157810 */ /* 0x000fc60007ffe0ff */
[----:B------:R-:W-:Y:S01]  /*16c0*/  FADD R0, R0, R31 ;  /* 0x0000001f00007221 */ /* 0x000fe20000000000 */
[----:B------:R-:W-:-:S03]  /*16d0*/  ISETP.NE.AND P0, PT, R21, UR6, PT ;  /* 0x0000000615007c0c */ /* 0x000fc6000bf05270 */
[----:B------:R-:W-:-:S04]  /*16e0*/  FADD R0, R0, R33 ;  /* 0x0000002100007221 */ /* 0x000fc80000000000 */
[----:B--2---:R-:W-:-:S04]  /*16f0*/  FADD R0, R0, R17 ;  /* 0x0000001100007221 */ /* 0x004fc80000000000 */
[----:B---3--:R-:W-:-:S04]  /*1700*/  FADD R0, R0, R23 ;  /* 0x0000001700007221 */ /* 0x008fc80000000000 */
[----:B----4-:R-:W-:-:S04]  /*1710*/  FADD R0, R0, R25 ;  /* 0x0000001900007221 */ /* 0x010fc80000000000 */
[----:B------:R-:W-:Y:S01]  /*1720*/  FADD R17, R0, R35 ;  /* 0x0000002300117221 */ /* 0x000fe20000000000 */
[----:B------:R-:W-:Y:S06]  /*1730*/  @P0 BRA `(.L_x_18) ;  /* 0xfffffffc00700947 */ /* 0x000fec000383ffff */
[----:B------:R-:W-:-:S07]  /*1740*/  MOV R21, UR6 ;  /* 0x0000000600157c02 */ /* 0x000fce0008000f00 */
.L_x_17:
        /* <DEDUP_REMOVED lines=14> */
[----:B---3--:R-:W-:-:S04]  /*1830*/  FADD R0, R0, R23 ;  /* 0x0000001700007221 */ /* 0x008fc80000000000 */
[----:B----4-:R-:W-:-:S04]  /*1840*/  FADD R0, R0, R25 ;  /* 0x0000001900007221 */ /* 0x010fc80000000000 */
[----:B-----5:R-:W-:-:S04]  /*1850*/  FADD R0, R0, R29 ;  /* 0x0000001d00007221 */ /* 0x020fc80000000000 */
[----:B------:R-:W-:-:S04]  /*1860*/  FADD R0, R0, R31 ;  /* 0x0000001f00007221 */ /* 0x000fc80000000000 */
[----:B------:R-:W-:Y:S01]  /*1870*/  FADD R0, R0, R33 ;  /* 0x0000002100007221 */ /* 0x000fe20000000000 */
[----:B------:R-:W-:-:S03]  /*1880*/  IADD3 R21, PT, PT, R21, 0x8, RZ ;  /* 0x0000000815157810 */ /* 0x000fc60007ffe0ff */
[----:B--2---:R-:W-:-:S04]  /*1890*/  FADD R17, R0, R17 ;  /* 0x0000001100117221 */ /* 0x004fc80000000000 */
[----:B------:R-:W-:-:S07]  /*18a0*/  FADD R17, R17, R16 ;  /* 0x0000001011117221 */ /* 0x000fce0000000000 */
.L_x_20:
        /* <DEDUP_REMOVED lines=14> */
.L_x_21:
        /* <DEDUP_REMOVED lines=12> */
.L_x_19:
[----:B------:R-:W-:Y:S01]  /*1a50*/  HFMA2 R21, -RZ, RZ, 0, 0 ;  /* 0x00000000ff157431 */ /* 0x000fe200000001ff */
[----:B------:R-:W-:Y:S01]  /*1a60*/  MOV R16, RZ ;  /* 0x000000ff00107202 */ /* 0x000fe20000000f00 */
[----:B------:R-:W-:Y:S06]  /*1a70*/  BRA.U !UP0, `(.L_x_22) ;  /* 0x00000001089c7547 */ /* 0x000fec000b800000 */
[----:B------:R-:W-:Y:S02]  /*1a80*/  MOV R16, RZ ;  /* 0x000000ff00107202 */ /* 0x000fe40000000f00 */
[----:B------:R-:W-:-:S07]  /*1a90*/  MOV R21, RZ ;  /* 0x000000ff00157202 */ /* 0x000fce0000000f00 */
.L_x_23:
[----:B------:R-:W-:-:S05]  /*1aa0*/  IMAD.WIDE.U32 R12, R21, 0x4, R10 ;  /* 0x00000004150c7825 */ /* 0x000fca00078e000a */
[----:B------:R-:W2:Y:S04]  /*1ab0*/  LDG.E R23, desc[UR12][R12.64] ;  /* 0x0000000c0c177981 */ /* 0x000ea8000c1e1900 */
[----:B------:R-:W3:Y:S04]  /*1ac0*/  LDG.E R25, desc[UR12][R12.64+0x4] ;  /* 0x0000040c0c197981 */ /* 0x000ee8000c1e1900 */
[----:B------:R-:W4:Y:S04]  /*1ad0*/  LDG.E R29, desc[UR12][R12.64+0x8] ;  /* 0x0000080c0c1d7981 */ /* 0x000f28000c1e1900 */
[----:B------:R-:W5:Y:S04]  /*1ae0*/  LDG.E R31, desc[UR12][R12.64+0xc] ;  /* 0x00000c0c0c1f7981 */ /* 0x000f68000c1e1900 */
[----:B------:R-:W5:Y:S04]  /*1af0*/  LDG.E R33, desc[UR12][R12.64+0x10] ;  /* 0x0000100c0c217981 */ /* 0x000f68000c1e1900 */
[----:B------:R-:W5:Y:S01]  /*1b00*/  LDG.E R35, desc[UR12][R12.64+0x3c] ;  /* 0x00003c0c0c237981 */ /* 0x000f62000c1e1900 */
[----:B--2---:R-:W-:-:S03]  /*1b10*/  FFMA R16, R23, R23, R16 ;  /* 0x0000001717107223 */ /* 0x004fc60000000010 */
[----:B------:R-:W2:Y:S01]  /*1b20*/  LDG.E R23, desc[UR12][R12.64+0x14] ;  /* 0x0000140c0c177981 */ /* 0x000ea2000c1e1900 */
[----:B---3--:R-:W-:-:S03]  /*1b30*/  FFMA R16, R25, R25, R16 ;  /* 0x0000001919107223 */ /* 0x008fc60000000010 */
[----:B------:R-:W3:Y:S01]  /*1b40*/  LDG.E R25, desc[UR12][R12.64+0x18] ;  /* 0x0000180c0c197981 */ /* 0x000ee2000c1e1900 */
[----:B----4-:R-:W-:-:S03]  /*1b50*/  FFMA R16, R29, R29, R16 ;  /* 0x0000001d1d107223 */ /* 0x010fc60000000010 */
[----:B------:R-:W4:Y:S01]  /*1b60*/  LDG.E R29, desc[UR12][R12.64+0x1c] ;  /* 0x00001c0c0c1d7981 */ /* 0x000f22000c1e1900 */
[----:B-----5:R-:W-:-:S03]  /*1b70*/  FFMA R16, R31, R31, R16 ;  /* 0x0000001f1f107223 */ /* 0x020fc60000000010 */
[----:B------:R-:W5:Y:S01]  /*1b80*/  LDG.E R31, desc[UR12][R12.64+0x20] ;  /* 0x0000200c0c1f7981 */ /* 0x000f62000c1e1900 */
[----:B------:R-:W-:-:S03]  /*1b90*/  FFMA R16, R33, R33, R16 ;  /* 0x0000002121107223 */ /* 0x000fc60000000010 */
        /* <DEDUP_REMOVED lines=11> */
[----:B------:R-:W-:-:S04]  /*1c50*/  IADD3 R21, PT, PT, R21, 0x10, RZ ;  /* 0x0000001015157810 */ /* 0x000fc80007ffe0ff */
[----:B------:R-:W-:Y:S01]  /*1c60*/  ISETP.NE.AND P0, PT, R21, UR6, PT ;  /* 0x0000000615007c0c */ /* 0x000fe2000bf05270 */
[----:B--2---:R-:W-:-:S04]  /*1c70*/  FFMA R16, R23, R23, R16 ;  /* 0x0000001717107223 */ /* 0x004fc80000000010 */
[----:B---3--:R-:W-:-:S04]  /*1c80*/  FFMA R16, R25, R25, R16 ;  /* 0x0000001919107223 */ /* 0x008fc80000000010 */
[----:B----4-:R-:W-:-:S04]  /*1c90*/  FFMA R16, R29, R29, R16 ;  /* 0x0000001d1d107223 */ /* 0x010fc80000000010 */
[----:B-----5:R-:W-:-:S04]  /*1ca0*/  FFMA R16, R31, R31, R16 ;  /* 0x0000001f1f107223 */ /* 0x020fc80000000010 */
[----:B------:R-:W-:-:S04]  /*1cb0*/  FFMA R16, R33, R33, R16 ;  /* 0x0000002121107223 */ /* 0x000fc80000000010 */
[----:B------:R-:W-:Y:S01]  /*1cc0*/  FFMA R16, R35, R35, R16 ;  /* 0x0000002323107223 */ /* 0x000fe20000000010 */
[----:B------:R-:W-:Y:S06]  /*1cd0*/  @P0 BRA `(.L_x_23) ;  /* 0xfffffffc00700947 */ /* 0x000fec000383ffff */
[----:B------:R-:W-:-:S07]  /*1ce0*/  MOV R21, UR6 ;  /* 0x0000000600157c02 */ /* 0x000fce0008000f00 */
.L_x_22:
        /* <DEDUP_REMOVED lines=15> */
[----:B----4-:R-:W-:-:S04]  /*1de0*/  FFMA R16, R29, R29, R16 ;  /* 0x0000001d1d107223 */ /* 0x010fc80000000010 */
[----:B-----5:R-:W-:-:S04]  /*1df0*/  FFMA R16, R31, R31, R16 ;  /* 0x0000001f1f107223 */ /* 0x020fc80000000010 */
[----:B------:R-:W-:Y:S01]  /*1e00*/  FFMA R16, R33, R33, R16 ;  /* 0x0000002121107223 */ /* 0x000fe20000000010 */
[----:B------:R-:W-:-:S03]  /*1e10*/  IADD3 R21, PT, PT, R21, 0x8, RZ ;  /* 0x0000000815157810 */ /* 0x000fc60007ffe0ff */
[----:B--2---:R-:W-:-:S04]  /*1e20*/  FFMA R16, R23, R23, R16 ;  /* 0x0000001717107223 */ /* 0x004fc80000000010 */
[----:B---3--:R-:W-:-:S04]  /*1e30*/  FFMA R16, R25, R25, R16 ;  /* 0x0000001919107223 */ /* 0x008fc80000000010 */
[----:B------:R-:W-:-:S07]  /*1e40*/  FFMA R16, R35, R35, R16 ;  /* 0x0000002323107223 */ /* 0x000fce0000000010 */
.L_x_25:
        /* <DEDUP_REMOVED lines=10> */
[----:B--2---:R-:W-:-:S04]  /*1ef0*/  FFMA R16, R23, R23, R16 ;  /* 0x0000001717107223 */ /* 0x004fc80000000010 */
[----:B---3--:R-:W-:-:S04]  /*1f00*/  FFMA R16, R25, R25, R16 ;  /* 0x0000001919107223 */ /* 0x008fc80000000010 */
[----:B----4-:R-:W-:-:S04]  /*1f10*/  FFMA R16, R29, R29, R16 ;  /* 0x0000001d1d107223 */ /* 0x010fc80000000010 */
[----:B-----5:R-:W-:-:S07]  /*1f20*/  FFMA R16, R31, R31, R16 ;  /* 0x0000001f1f107223 */ /* 0x020fce0000000010 */
.L_x_26:
[----:B------:R-:W-:Y:S05]  /*1f30*/  BRA.U !UP3, `(.L_x_24) ;  /* 0x000000010b2c7547 */ /* 0x000fea000b800000 */
[----:B------:R-:W-:-:S05]  /*1f40*/  IMAD.WIDE.U32 R12, R21, 0x4, R10 ;  /* 0x00000004150c7825 */ /* 0x000fca00078e000a */
[----:B------:R-:W2:Y:S01]  /*1f50*/  LDG.E R21, desc[UR12][R12.64] ;  /* 0x0000000c0c157981 */ /* 0x000ea2000c1e1900 */
[----:B------:R-:W-:Y:S01]  /*1f60*/  UISETP.NE.AND UP2, UPT, UR7, 0x1, UPT ;  /* 0x000000010700788c */ /* 0x000fe2000bf45270 */
[----:B--2---:R-:W-:-:S08]  /*1f70*/  FFMA R16, R21, R21, R16 ;  /* 0x0000001515107223 */ /* 0x004fd00000000010 */
[----:B------:R-:W-:Y:S05]  /*1f80*/  BRA.U !UP2, `(.L_x_24) ;  /* 0x000000010a187547 */ /* 0x000fea000b800000 */
[----:B------:R-:W-:Y:S01]  /*1f90*/  UISETP.NE.AND UP2, UPT, UR7, 0x2, UPT ;  /* 0x000000020700788c */ /* 0x000fe2000bf45270 */
[----:B------:R-:W2:Y:S05]  /*1fa0*/  LDG.E R21, desc[UR12][R12.64+0x4] ;  /* 0x0000040c0c157981 */ /* 0x000eaa000c1e1900 */
[----:B------:R-:W-:-:S13]  /*1fb0*/  PLOP3.LUT P0, PT, PT, PT, UP2, 0x80, 0x8 ;  /* 0x000000000008781c */ /* 0x000fda0003f0f028 */
[----:B------:R-:W3:Y:S01]  /*1fc0*/  @P0 LDG.E R23, desc[UR12][R12.64+0x8] ;  /* 0x0000080c0c170981 */ /* 0x000ee2000c1e1900 */
[----:B--2---:R-:W-:-:S04]  /*1fd0*/  FFMA R16, R21, R21, R16 ;  /* 0x0000001515107223 */ /* 0x004fc80000000010 */
[----:B---3--:R-:W-:-:S07]  /*1fe0*/  @P0 FFMA R16, R23, R23, R16 ;  /* 0x0000001717100223 */ /* 0x008fce0000000010 */
.L_x_24:
[----:B------:R-:W-:Y:S01]  /*1ff0*/  HFMA2 R21, -RZ, RZ, 0, 0 ;  /* 0x00000000ff157431 */ /* 0x000fe200000001ff */
[----:B------:R-:W-:Y:S01]  /*2000*/  MOV R23, RZ ;  /* 0x000000ff00177202 */ /* 0x000fe20000000f00 */
[----:B------:R-:W-:Y:S06]  /*2010*/  BRA.U !UP0, `(.L_x_27) ;  /* 0x00000001089c7547 */ /* 0x000fec000b800000 */
[----:B------:R-:W-:Y:S02]  /*2020*/  MOV R23, RZ ;  /* 0x000000ff00177202 */ /* 0x000fe40000000f00 */
[----:B------:R-:W-:-:S07]  /*2030*/  MOV R21, RZ ;  /* 0x000000ff00157202 */ /* 0x000fce0000000f00 */
.L_x_28:
[----:B------:R-:W-:-:S05]  /*2040*/  IMAD.WIDE.U32 R12, R21, 0x4, R10 ;  /* 0x00000004150c7825 */ /* 0x000fca00078e000a */
[----:B------:R-:W2:Y:S04]  /*2050*/  LDG.E R0, desc[UR12][R12.64] ;  /* 0x0000000c0c007981 */ /* 0x000ea8000c1e1900 */
[----:B------:R-:W3:Y:S04]  /*2060*/  LDG.E R25, desc[UR12][R12.64+0x4] ;  /* 0x0000040c0c197981 */ /* 0x000ee8000c1e1900 */
[----:B------:R-:W4:Y:S04]  /*2070*/  LDG.E R29, desc[UR12][R12.64+0x8] ;  /* 0x0000080c0c1d7981 */ /* 0x000f28000c1e1900 */
        /* <DEDUP_REMOVED lines=24> */
[----:B------:R-:W-:Y:S01]  /*2200*/  IADD3 R21, PT, PT, R21, 0x10, RZ ;  /* 0x0000001015157810 */ /* 0x000fe20007ffe0ff */
[----:B-----5:R-:W-:-:S03]  /*2210*/  FADD R0, R0, R31 ;  /* 0x0000001f00007221 */ /* 0x020fc60000000000 */
[----:B------:R-:W-:Y:S01]  /*2220*/  ISETP.NE.AND P0, PT, R21, UR6, PT ;  /* 0x0000000615007c0c */ /* 0x000fe2000bf05270 */
[----:B--2---:R-:W-:-:S04]  /*2230*/  FADD R0, R0, R23 ;  /* 0x0000001700007221 */ /* 0x004fc80000000000 */
[----:B---3--:R-:W-:-:S04]  /*2240*/  FADD R0, R0, R25 ;  /* 0x0000001900007221 */ /* 0x008fc80000000000 */
[----:B----4-:R-:W-:-:S04]  /*2250*/  FADD R0, R0, R29 ;  /* 0x0000001d00007221 */ /* 0x010fc80000000000 */
[----:B------:R-:W-:Y:S01]  /*2260*/  FADD R23, R0, R33 ;  /* 0x0000002100177221 */ /* 0x000fe20000000000 */
[----:B------:R-:W-:Y:S06]  /*2270*/  @P0 BRA `(.L_x_28) ;  /* 0xfffffffc00700947 */ /* 0x000fec000383ffff */
[----:B------:R-:W-:-:S07]  /*2280*/  MOV R21, UR6 ;  /* 0x0000000600157c02 */ /* 0x000fce0008000f00 */
.L_x_27:
        /* <DEDUP_REMOVED lines=18> */
[----:B--2---:R-:W-:-:S04]  /*23b0*/  FADD R0, R0, R23 ;  /* 0x0000001700007221 */ /* 0x004fc80000000000 */
[----:B---3--:R-:W-:-:S04]  /*23c0*/  FADD R0, R0, R25 ;  /* 0x0000001900007221 */ /* 0x008fc80000000000 */
[----:B----4-:R-:W-:-:S04]  /*23d0*/  FADD R0, R0, R29 ;  /* 0x0000001d00007221 */ /* 0x010fc80000000000 */
[----:B------:R-:W-:-:S07]  /*23e0*/  FADD R23, R0, R33 ;  /* 0x0000002100177221 */ /* 0x000fce0000000000 */
.L_x_30:
        /* <DEDUP_REMOVED lines=14> */
.L_x_31:
        /* <DEDUP_REMOVED lines=12> */
.L_x_29:
[----:B------:R-:W0:Y:S01]  /*2590*/  MUFU.RCP R0, UR11 ;  /* 0x0000000b00007d08 */ /* 0x000e220008001000 */
[----:B------:R-:W-:Y:S01]  /*25a0*/  MOV R13, UR11 ;  /* 0x0000000b000d7c02 */ /* 0x000fe20008000f00 */
[----:B------:R-:W-:Y:S06]  /*25b0*/  BSSY.RECONVERGENT B2, `(.L_x_32) ;  /* 0x000000d000027945 */ /* 0x000fec0003800200 */
[----:B------:R-:W1:Y:S01]  /*25c0*/  FCHK P0, R23, UR11 ;  /* 0x0000000b17007d02 */ /* 0x000e620008000000 */
[----:B0-----:R-:W-:-:S04]  /*25d0*/  FFMA R13, R0, -R13, 1 ;  /* 0x3f800000000d7423 */ /* 0x001fc8000000080d */
[----:B------:R-:W-:-:S04]  /*25e0*/  FFMA R0, R0, R13, R0 ;  /* 0x0000000d00007223 */ /* 0x000fc80000000000 */
[----:B------:R-:W-:-:S04]  /*25f0*/  FFMA R12, R0, R23, RZ ;  /* 0x00000017000c7223 */ /* 0x000fc800000000ff */
[----:B------:R-:W-:-:S04]  /*2600*/  FFMA R13, R12, -UR11, R23 ;  /* 0x8000000b0c0d7c23 */ /* 0x000fc80008000017 */
[----:B------:R-:W-:Y:S01]  /*2610*/  FFMA R13, R0, R13, R12 ;  /* 0x0000000d000d7223 */ /* 0x000fe2000000000c */
[----:B-1----:R-:W-:Y:S06]  /*2620*/  @!P0 BRA `(.L_x_33) ;  /* 0x0000000000148947 */ /* 0x002fec0003800000 */
[----:B------:R-:W-:Y:S02]  /*2630*/  MOV R13, R23 ;  /* 0x00000017000d7202 */ /* 0x000fe40000000f00 */
[----:B------:R-:W-:Y:S02]  /*2640*/  MOV R0, UR11 ;  /* 0x0000000b00007c02 */ /* 0x000fe40008000f00 */
[----:B------:R-:W-:-:S07]  /*2650*/  MOV R12, 0x2670 ;  /* 0x00002670000c7802 */ /* 0x000fce0000000f00 */
[----:B------:R-:W-:Y:S05]  /*2660*/  CALL.REL.NOINC `($__internal_3_$__cuda_sm3x_div_rn_noftz_f32_slowpath) ;  /* 0x0000003000e07944 */ /* 0x000fea0003c00000 */
[----:B------:R-:W-:-:S07]  /*2670*/  MOV R13, R0 ;  /* 0x00000000000d7202 */ /* 0x000fce0000000f00 */
.L_x_33:
[----:B------:R-:W-:Y:S05]  /*2680*/  BSYNC.RECONVERGENT B2 ;  /* 0x0000000000027941 */ /* 0x000fea0003800200 */
.L_x_32:
[----:B------:R-:W0:Y:S01]  /*2690*/  MUFU.RCP R0, UR18 ;  /* 0x0000001200007d08 */ /* 0x000e220008001000 */
[----:B------:R-:W-:Y:S01]  /*26a0*/  FMUL R21, R13, UR11 ;  /* 0x0000000b0d157c20 */ /* 0x000fe20008400000 */
[----:B------:R-:W-:Y:S01]  /*26b0*/  MOV R23, UR18 ;  /* 0x0000001200177c02 */ /* 0x000fe20008000f00 */
[----:B------:R-:W-:Y:S02]  /*26c0*/  BSSY.RECONVERGENT B2, `(.L_x_34) ;  /* 0x000000d000027945 */ /* 0x000fe40003800200 */
[----:B------:R-:W-:-:S04]  /*26d0*/  FFMA R13, R21, -R13, R16 ;  /* 0x8000000d150d7223 */ /* 0x000fc80000000010 */
[----:B------:R-:W1:Y:S01]  /*26e0*/  FCHK P0, R13, UR18 ;  /* 0x000000120d007d02 */ /* 0x000e620008000000 */
[----:B0-----:R-:W-:-:S04]  /*26f0*/  FFMA R23, R0, -R23, 1 ;  /* 0x3f80000000177423 */ /* 0x001fc80000000817 */
[----:B------:R-:W-:-:S04]  /*2700*/  FFMA R0, R0, R23, R0 ;  /* 0x0000001700007223 */ /* 0x000fc80000000000 */
[----:B------:R-:W-:-:S04]  /*2710*/  FFMA R16, R13, R0, RZ ;  /* 0x000000000d107223 */ /* 0x000fc800000000ff */
[----:B------:R-:W-:-:S04]  /*2720*/  FFMA R21, R16, -UR18, R13 ;  /* 0x8000001210157c23 */ /* 0x000fc8000800000d */
[----:B------:R-:W-:Y:S01]  /*2730*/  FFMA R16, R0, R21, R16 ;  /* 0x0000001500107223 */ /* 0x000fe20000000010 */
[----:B-1----:R-:W-:Y:S06]  /*2740*/  @!P0 BRA `(.L_x_35) ;  /* 0x0000000000108947 */ /* 0x002fec0003800000 */
[----:B------:R-:W-:Y:S02]  /*2750*/  MOV R0, UR18 ;  /* 0x0000001200007c02 */ /* 0x000fe40008000f00 */
[----:B------:R-:W-:-:S07]  /*2760*/  MOV R12, 0x2780 ;  /* 0x00002780000c7802 */ /* 0x000fce0000000f00 */
[----:B------:R-:W-:Y:S05]  /*2770*/  CALL.REL.NOINC `($__internal_3_$__cuda_sm3x_div_rn_noftz_f32_slowpath) ;  /* 0x00000030009c7944 */ /* 0x000fea0003c00000 */
[----:B------:R-:W-:-:S07]  /*2780*/  MOV R16, R0 ;  /* 0x0000000000107202 */ /* 0x000fce0000000f00 */
.L_x_35:
[----:B------:R-:W-:Y:S05]  /*2790*/  BSYNC.RECONVERGENT B2 ;  /* 0x0000000000027941 */ /* 0x000fea0003800200 */
.L_x_34:
[----:B------:R-:W-:Y:S01]  /*27a0*/  HFMA2 R24, -RZ, RZ, 0, 0 ;  /* 0x00000000ff187431 */ /* 0x000fe200000001ff */
[----:B------:R-:W-:Y:S01]  /*27b0*/  MOV R21, RZ ;  /* 0x000000ff00157202 */ /* 0x000fe20000000f00 */
[----:B------:R-:W-:Y:S06]  /*27c0*/  BRA.U !UP0, `(.L_x_36) ;  /* 0x00000001089c7547 */ /* 0x000fec000b800000 */
[----:B------:R-:W-:Y:S02]  /*27d0*/  MOV R24, RZ ;  /* 0x000000ff00187202 */ /* 0x000fe40000000f00 */
[----:B------:R-:W-:-:S07]  /*27e0*/  MOV R21, RZ ;  /* 0x000000ff00157202 */ /* 0x000fce0000000f00 */
.L_x_37:
[----:B------:R-:W-:-:S05]  /*27f0*/  IMAD.WIDE.U32 R12, R21, 0x4, R14 ;  /* 0x00000004150c7825 */ /* 0x000fca00078e000e */
[----:B------:R-:W2:Y:S04]  /*2800*/  LDG.E R23, desc[UR12][R12.64] ;  /* 0x0000000c0c177981 */ /* 0x000ea8000c1e1900 */
[----:B------:R-:W3:Y:S04]  /*2810*/  LDG.E R0, desc[UR12][R12.64+0x4] ;  /* 0x0000040c0c007981 */ /* 0x000ee8000c1e1900 */
[----:B------:R-:W4:Y:S04]  /*2820*/  LDG.E R20, desc[UR12][R12.64+0x8] ;  /* 0x0000080c0c147981 */ /* 0x000f28000c1e1900 */
        /* <DEDUP_REMOVED lines=24> */
[----:B------:R-:W-:Y:S01]  /*29b0*/  IADD3 R21, PT, PT, R21, 0x10, RZ ;  /* 0x0000001015157810 */ /* 0x000fe20007ffe0ff */
[----:B-----5:R-:W-:-:S03]  /*29c0*/  FFMA R23, R22, R22, R23 ;  /* 0x0000001616177223 */ /* 0x020fc60000000017 */
[----:B------:R-:W-:Y:S01]  /*29d0*/  ISETP.NE.AND P0, PT, R21, UR6, PT ;  /* 0x0000000615007c0c */ /* 0x000fe2000bf05270 */
[----:B--2---:R-:W-:-:S04]  /*29e0*/  FFMA R23, R24, R24, R23 ;  /* 0x0000001818177223 */ /* 0x004fc80000000017 */
[----:B---3--:R-:W-:-:S04]  /*29f0*/  FFMA R23, R0, R0, R23 ;  /* 0x0000000000177223 */ /* 0x008fc80000000017 */
[----:B----4-:R-:W-:-:S04]  /*2a00*/  FFMA R23, R20, R20, R23 ;  /* 0x0000001414177223 */ /* 0x010fc80000000017 */
[----:B------:R-:W-:Y:S01]  /*2a10*/  FFMA R24, R28, R28, R23 ;  /* 0x0000001c1c187223 */ /* 0x000fe20000000017 */
[----:B------:R-:W-:Y:S06]  /*2a20*/  @P0 BRA `(.L_x_37) ;  /* 0xfffffffc00700947 */ /* 0x000fec000383ffff */
[----:B------:R-:W-:-:S07]  /*2a30*/  MOV R21, UR6 ;  /* 0x0000000600157c02 */ /* 0x000fce0008000f00 */
.L_x_36:
        /* <DEDUP_REMOVED lines=16> */
[----:B-----5:R-:W-:Y:S01]  /*2b40*/  FFMA R23, R22, R22, R23 ;  /* 0x0000001616177223 */ /* 0x020fe20000000017 */
[----:B------:R-:W-:-:S03]  /*2b50*/  IADD3 R21, PT, PT, R21, 0x8, RZ ;  /* 0x0000000815157810 */ /* 0x000fc60007ffe0ff */
[----:B--2---:R-:W-:-:S04]  /*2b60*/  FFMA R23, R24, R24, R23 ;  /* 0x0000001818177223 */ /* 0x004fc80000000017 */
[----:B---3--:R-:W-:-:S04]  /*2b70*/  FFMA R23, R0, R0, R23 ;  /* 0x0000000000177223 */ /* 0x008fc80000000017 */
[----:B----4-:R-:W-:-:S04]  /*2b80*/  FFMA R23, R20, R20, R23 ;  /* 0x0000001414177223 */ /* 0x010fc80000000017 */
[----:B------:R-:W-:-:S07]  /*2b90*/  FFMA R24, R28, R28, R23 ;  /* 0x0000001c1c187223 */ /* 0x000fce0000000017 */
.L_x_39:
        /* <DEDUP_REMOVED lines=14> */
.L_x_40:
        /* <DEDUP_REMOVED lines=12> */
.L_x_38:
[----:B------:R-:W-:Y:S01]  /*2d40*/  HFMA2 R23, -RZ, RZ, 0, 0 ;  /* 0x00000000ff177431 */ /* 0x000fe200000001ff */
[----:B------:R-:W-:Y:S01]  /*2d50*/  UMOV UR5, URZ ;  /* 0x000000ff00057c82 */ /* 0x000fe20008000000 */
[----:B------:R-:W-:Y:S05]  /*2d60*/  BRA.U !UP0, `(.L_x_41) ;  /* 0x00000001089c7547 */ /* 0x000fea000b800000 */
[----:B------:R-:W-:Y:S02]  /*2d70*/  MOV R23, RZ ;  /* 0x000000ff00177202 */ /* 0x000fe40000000f00 */
[----:B------:R-:W-:-:S07]  /*2d80*/  MOV R21, RZ ;  /* 0x000000ff00157202 */ /* 0x000fce0000000f00 */
.L_x_42:
[----:B------:R-:W-:-:S05]  /*2d90*/  IMAD.WIDE.U32 R12, R21, 0x4, R14 ;  /* 0x00000004150c7825 */ /* 0x000fca00078e000e */
[----:B------:R-:W2:Y:S04]  /*2da0*/  LDG.E R0, desc[UR12][R12.64] ;  /* 0x0000000c0c007981 */ /* 0x000ea8000c1e1900 */
[----:B------:R-:W3:Y:S04]  /*2db0*/  LDG.E R25, desc[UR12][R12.64+0x4] ;  /* 0x0000040c0c197981 */ /* 0x000ee8000c1e1900 */
[----:B------:R-:W4:Y:S04]  /*2dc0*/  LDG.E R29, desc[UR12][R12.64+0x8] ;  /* 0x0000080c0c1d7981 */ /* 0x000f28000c1e1900 */
        /* <DEDUP_REMOVED lines=25> */
[----:B------:R-:W-:-:S04]  /*2f60*/  IADD3 R21, PT, PT, R21, 0x10, RZ ;  /* 0x0000001015157810 */ /* 0x000fc80007ffe0ff */
[----:B------:R-:W-:Y:S01]  /*2f70*/  ISETP.NE.AND P0, PT, R21, UR6, PT ;  /* 0x0000000615007c0c */ /* 0x000fe2000bf05270 */
[----:B--2---:R-:W-:-:S04]  /*2f80*/  FADD R0, R0, R23 ;  /* 0x0000001700007221 */ /* 0x004fc80000000000 */
[----:B---3--:R-:W-:-:S04]  /*2f90*/  FADD R0, R0, R25 ;  /* 0x0000001900007221 */ /* 0x008fc80000000000 */
[----:B----4-:R-:W-:-:S04]  /*2fa0*/  FADD R0, R0, R29 ;  /* 0x0000001d00007221 */ /* 0x010fc80000000000 */
[----:B-----5:R-:W-:Y:S01]  /*2fb0*/  FADD R23, R0, R31 ;  /* 0x0000001f00177221 */ /* 0x020fe20000000000 */
[----:B------:R-:W-:Y:S06]  /*2fc0*/  @P0 BRA `(.L_x_42) ;  /* 0xfffffffc00700947 */ /* 0x000fec000383ffff */
[----:B------:R-:W-:-:S05]  /*2fd0*/  UMOV UR5, UR6 ;  /* 0x0000000600057c82 */ /* 0x000fca0008000000 */
.L_x_41:
[----:B------:R-:W-:Y:S05]  /*2fe0*/  BRA.U !UP1, `(.L_x_43) ;  /* 0x0000000109c87547 */ /* 0x000fea000b800000 */
[----:B------:R-:W-:Y:S02]  /*2ff0*/  UISETP.GE.U32.AND UP0, UPT, UR15, 0x7, UPT ;  /* 0x000000070f00788c */ /* 0x000fe4000bf06070 */
[----:B------:R-:W-:-:S07]  /*3000*/  UISETP.NE.AND UP1, UPT, UR16, URZ, UPT ;  /* 0x000000ff1000728c */ /* 0x000fce000bf25270 */
[----:B------:R-:W-:Y:S05]  /*3010*/  BRA.U !UP0, `(.L_x_44) ;  /* 0x00000001084c7547 */ /* 0x000fea000b800000 */
[----:B------:R-:W-:-:S05]  /*3020*/  MOV R13, UR5 ;  /* 0x00000005000d7c02 */ /* 0x000fca0008000f00 */
        /* <DEDUP_REMOVED lines=13> */
[----:B------:R-:W-:-:S03]  /*3100*/  UIADD3 UR5, UPT, UPT, UR5, 0x8, URZ ;  /* 0x0000000805057890 */ /* 0x000fc6000fffe0ff */
[----:B--2---:R-:W-:-:S04]  /*3110*/  FADD R0, R0, R23 ;  /* 0x0000001700007221 */ /* 0x004fc80000000000 */
[----:B---3--:R-:W-:-:S04]  /*3120*/  FADD R0, R0, R21 ;  /* 0x0000001500007221 */ /* 0x008fc80000000000 */
[----:B----4-:R-:W-:-:S04]  /*3130*/  FADD R0, R0, R25 ;  /* 0x0000001900007221 */ /* 0x010fc80000000000 */
[----:B------:R-:W-:-:S07]  /*3140*/  FADD R23, R0, R31 ;  /* 0x0000001f00177221 */ /* 0x000fce0000000000 */
.L_x_44:
        /* <DEDUP_REMOVED lines=9> */
[----:B------:R-:W5:Y:S01]  /*31e0*/  LDG.E R29, desc[UR12][R12.64+0xc] ;  /* 0x00000c0c0c1d7981 */ /* 0x000f62000c1e1900 */
[----:B------:R-:W-:Y:S01]  /*31f0*/  UIADD3 UR5, UPT, UPT, UR5, 0x4, URZ ;  /* 0x0000000405057890 */ /* 0x000fe2000fffe0ff */
[----:B--2---:R-:W-:-:S04]  /*3200*/  FADD R0, R23, R0 ;  /* 0x0000000017007221 */ /* 0x004fc80000000000 */
[----:B---3--:R-:W-:-:S04]  /*3210*/  FADD R0, R0, R21 ;  /* 0x0000001500007221 */ /* 0x008fc80000000000 */
[----:B----4-:R-:W-:-:S04]  /*3220*/  FADD R0, R0, R25 ;  /* 0x0000001900007221 */ /* 0x010fc80000000000 */
[----:B-----5:R-:W-:-:S07]  /*3230*/  FADD R23, R0, R29 ;  /* 0x0000001d00177221 */ /* 0x020fce0000000000 */
.L_x_45:
[----:B------:R-:W-:Y:S05]  /*3240*/  BRA.U !UP1, `(.L_x_43) ;  /* 0x0000000109307547 */ /* 0x000fea000b800000 */
[----:B------:R-:W-:-:S05]  /*3250*/  MOV R13, UR5 ;  /* 0x00000005000d7c02 */ /* 0x000fca0008000f00 */
        /* <DEDUP_REMOVED lines=11> */
.L_x_43:
        /* <DEDUP_REMOVED lines=15> */
.L_x_47:
[----:B------:R-:W-:Y:S05]  /*3400*/  BSYNC.RECONVERGENT B2 ;  /* 0x0000000000027941 */ /* 0x000fea0003800200 */
.L_x_46:
        /* <DEDUP_REMOVED lines=16> */
.L_x_49:
[----:B------:R-:W-:Y:S05]  /*3510*/  BSYNC.RECONVERGENT B2 ;  /* 0x0000000000027941 */ /* 0x000fea0003800200 */
.L_x_48:
[----:B------:R-:W-:Y:S01]  /*3520*/  IADD3 R12, PT, PT, R0, -0xd000000, RZ ;  /* 0xf3000000000c7810 */ /* 0x000fe20007ffe0ff */
[----:B------:R0:W1:Y:S01]  /*3530*/  MUFU.RSQ R15, R0 ;  /* 0x00000000000f7308 */ /* 0x0000620000001400 */
[----:B------:R-:W-:Y:S02]  /*3540*/  BSSY.RECONVERGENT B0, `(.L_x_50) ;  /* 0x000000b000007945 */ /* 0x000fe40003800200 */
[----:B------:R-:W-:-:S13]  /*3550*/  ISETP.GT.U32.AND P0, PT, R12, 0x727fffff, PT ;  /* 0x727fffff0c00780c */ /* 0x000fda0003f04070 */
[----:B0-----:R-:W-:Y:S05]  /*3560*/  @!P0 BRA `(.L_x_51) ;  /* 0x0000000000108947 */ /* 0x001fea0003800000 */
[----:B------:R-:W-:-:S07]  /*3570*/  MOV R23, 0x3590 ;  /* 0x0000359000177802 */ /* 0x000fce0000000f00 */
[----:B-1----:R-:W-:Y:S05]  /*3580*/  CALL.REL.NOINC `($__internal_2_$__cuda_sm20_sqrt_rn_f32_slowpath) ;  /* 0x0000002000c07944 */ /* 0x002fea0003c00000 */
[----:B------:R-:W-:Y:S01]  /*3590*/  MOV R14, R12 ;  /* 0x0000000c000e7202 */ /* 0x000fe20000000f00 */
[----:B------:R-:W-:Y:S06]  /*35a0*/  BRA `(.L_x_52) ;  /* 0x0000000000107947 */ /* 0x000fec0003800000 */
.L_x_51:
[C---:B-1----:R-:W-:Y:S01]  /*35b0*/  FMUL.FTZ R13, R15.reuse, R0 ;  /* 0x000000000f0d7220 */ /* 0x042fe20000410000 */
[----:B------:R-:W-:-:S03]  /*35c0*/  FMUL.FTZ R14, R15, 0.5 ;  /* 0x3f0000000f0e7820 */ /* 0x000fc60000410000 */
[----:B------:R-:W-:-:S04]  /*35d0*/  FFMA R0, -R13, R13, R0 ;  /* 0x0000000d0d007223 */ /* 0x000fc80000000100 */
[----:B------:R-:W-:-:S07]  /*35e0*/  FFMA R14, R0, R14, R13 ;  /* 0x0000000e000e7223 */ /* 0x000fce000000000d */
.L_x_52:
[----:B------:R-:W-:Y:S05]  /*35f0*/  BSYNC.RECONVERGENT B0 ;  /* 0x0000000000007941 */ /* 0x000fea0003800200 */
.L_x_50:
        /* <DEDUP_REMOVED lines=15> */
.L_x_54:
[----:B------:R-:W-:Y:S05]  /*36f0*/  BSYNC.RECONVERGENT B2 ;  /* 0x0000000000027941 */ /* 0x000fea0003800200 */
.L_x_53:
[----:B------:R-:W0:Y:S01]  /*3700*/  MUFU.RCP R0, UR11 ;  /* 0x0000000b00007d08 */ /* 0x000e220008001000 */
[----:B------:R-:W-:Y:S01]  /*3710*/  MOV R13, UR11 ;  /* 0x0000000b000d7c02 */ /* 0x000fe20008000f00 */
[----:B------:R-:W-:Y:S01]  /*3720*/  BSSY.RECONVERGENT B2, `(.L_x_55) ;  /* 0x000000e000027945 */ /* 0x000fe20003800200 */
[----:B------:R-:W-:-:S05]  /*3730*/  FMUL R15, R15, UR11 ;  /* 0x0000000b0f0f7c20 */ /* 0x000fca0008400000 */
        /* <DEDUP_REMOVED lines=12> */
.L_x_56:
[----:B------:R-:W-:Y:S05]  /*3800*/  BSYNC.RECONVERGENT B2 ;  /* 0x0000000000027941 */ /* 0x000fea0003800200 */
.L_x_55:
[----:B------:R-:W-:Y:S01]  /*3810*/  IADD3 R0, PT, PT, R16, -0xd000000, RZ ;  /* 0xf300000010007810 */ /* 0x000fe20007ffe0ff */
[----:B------:R0:W1:Y:S01]  /*3820*/  MUFU.RSQ R17, R16 ;  /* 0x0000001000117308 */ /* 0x0000620000001400 */
[----:B------:R-:W-:Y:S01]  /*3830*/  BSSY.RECONVERGENT B0, `(.L_x_57) ;  /* 0x000000d000007945 */ /* 0x000fe20003800200 */
[----:B------:R-:W-:Y:S01]  /*3840*/  FFMA R13, -R15, R13, R18 ;  /* 0x0000000d0f0d7223 */ /* 0x000fe20000000112 */
[----:B------:R-:W-:-:S13]  /*3850*/  ISETP.GT.U32.AND P0, PT, R0, 0x727fffff, PT ;  /* 0x727fffff0000780c */ /* 0x000fda0003f04070 */
[----:B0-----:R-:W-:Y:S05]  /*3860*/  @!P0 BRA `(.L_x_58) ;  /* 0x0000000000148947 */ /* 0x001fea0003800000 */
[----:B------:R-:W-:Y:S02]  /*3870*/  MOV R0, R16 ;  /* 0x0000001000007202 */ /* 0x000fe40000000f00 */
[----:B------:R-:W-:-:S07]  /*3880*/  MOV R23, 0x38a0 ;  /* 0x000038a000177802 */ /* 0x000fce0000000f00 */
[----:B-1----:R-:W-:Y:S05]  /*3890*/  CALL.REL.NOINC `($__internal_2_$__cuda_sm20_sqrt_rn_f32_slowpath) ;  /* 0x0000001c00fc7944 */ /* 0x002fea0003c00000 */
[----:B------:R-:W-:Y:S01]  /*38a0*/  MOV R0, R12 ;  /* 0x0000000c00007202 */ /* 0x000fe20000000f00 */
[----:B------:R-:W-:Y:S06]  /*38b0*/  BRA `(.L_x_59) ;  /* 0x0000000000107947 */ /* 0x000fec0003800000 */
.L_x_58:
[C---:B-1----:R-:W-:Y:S01]  /*38c0*/  FMUL.FTZ R15, R17.reuse, R16 ;  /* 0x00000010110f7220 */ /* 0x042fe20000410000 */
[----:B------:R-:W-:-:S03]  /*38d0*/  FMUL.FTZ R12, R17, 0.5 ;  /* 0x3f000000110c7820 */ /* 0x000fc60000410000 */
[----:B------:R-:W-:-:S04]  /*38e0*/  FFMA R0, -R15, R15, R16 ;  /* 0x0000000f0f007223 */ /* 0x000fc80000000110 */
[----:B------:R-:W-:-:S07]  /*38f0*/  FFMA R0, R0, R12, R15 ;  /* 0x0000000c00007223 */ /* 0x000fce000000000f */
.L_x_59:
[----:B------:R-:W-:Y:S05]  /*3900*/  BSYNC.RECONVERGENT B0 ;  /* 0x0000000000007941 */ /* 0x000fea0003800200 */
.L_x_57:
[----:B------:R-:W-:Y:S01]  /*3910*/  FMUL R15, R0, UR18 ;  /* 0x00000012000f7c20 */ /* 0x000fe20008400000 */
[----:B------:R-:W-:Y:S03]  /*3920*/  BSSY.RECONVERGENT B2, `(.L_x_60) ;  /* 0x000000e000027945 */ /* 0x000fe60003800200 */
[----:B------:R-:W-:-:S04]  /*3930*/  FMUL R14, R15, R14 ;  /* 0x0000000e0f0e7220 */ /* 0x000fc80000400000 */
[----:B------:R-:W0:Y:S08]  /*3940*/  MUFU.RCP R0, R14 ;  /* 0x0000000e00007308 */ /* 0x000e300000001000 */
[----:B------:R-:W1:Y:S01]  /*3950*/  FCHK P0, R13, R14 ;  /* 0x0000000e0d007302 */ /* 0x000e620000000000 */
[----:B0-----:R-:W-:-:S04]  /*3960*/  FFMA R15, -R14, R0, 1 ;  /* 0x3f8000000e0f7423 */ /* 0x001fc80000000100 */
[----:B------:R-:W-:-:S04]  /*3970*/  FFMA R0, R0, R15, R0 ;  /* 0x0000000f00007223 */ /* 0x000fc80000000000 */
[----:B------:R-:W-:-:S04]  /*3980*/  FFMA R15, R13, R0, RZ ;  /* 0x000000000d0f7223 */ /* 0x000fc800000000ff */
[----:B------:R-:W-:-:S04]  /*3990*/  FFMA R12, -R14, R15, R13 ;  /* 0x0000000f0e0c7223 */ /* 0x000fc8000000010d */
[----:B------:R-:W-:Y:S01]  /*39a0*/  FFMA R19, R0, R12, R15 ;  /* 0x0000000c00137223 */ /* 0x000fe2000000000f */
[----:B-1----:R-:W-:Y:S06]  /*39b0*/  @!P0 BRA `(.L_x_61) ;  /* 0x0000000000108947 */ /* 0x002fec0003800000 */
[----:B------:R-:W-:Y:S02]  /*39c0*/  MOV R0, R14 ;  /* 0x0000000e00007202 */ /* 0x000fe40000000f00 */
[----:B------:R-:W-:-:S07]  /*39d0*/  MOV R12, 0x39f0 ;  /* 0x000039f0000c7802 */ /* 0x000fce0000000f00 */
[----:B------:R-:W-:Y:S05]  /*39e0*/  CALL.REL.NOINC `($__internal_3_$__cuda_sm3x_div_rn_noftz_f32_slowpath) ;  /* 0x0000002000007944 */ /* 0x000fea0003c00000 */
[----:B------:R-:W-:-:S07]  /*39f0*/  MOV R19, R0 ;  /* 0x0000000000137202 */ /* 0x000fce0000000f00 */
.L_x_61:
[----:B------:R-:W-:Y:S05]  /*3a00*/  BSYNC.RECONVERGENT B2 ;  /* 0x0000000000027941 */ /* 0x000fea0003800200 */
.L_x_60:
[----:B------:R-:W0:Y:S01]  /*3a10*/  LDCU UR5, c[0x0][0x398] ;  /* 0x00007300ff0577ac */ /* 0x000e220008000800 */
[C---:B------:R-:W-:Y:S01]  /*3a20*/  FADD R18, -R19.reuse, 1 ;  /* 0x3f80000013127421 */ /* 0x040fe20000000100 */
[----:B------:R-:W-:Y:S01]  /*3a30*/  FADD R13, R19, 1 ;  /* 0x3f800000130d7421 */ /* 0x000fe20000000000 */
[----:B------:R-:W-:Y:S02]  /*3a40*/  BSSY.RECONVERGENT B2, `(.L_x_62) ;  /* 0x0000014000027945 */ /* 0x000fe40003800200 */
[----:B------:R-:W1:Y:S08]  /*3a50*/  MUFU.RCP R0, R18 ;  /* 0x0000001200007308 */ /* 0x000e700000001000 */
[----:B------:R-:W2:Y:S01]  /*3a60*/  FCHK P0, R13, R18 ;  /* 0x000000120d007302 */ /* 0x000ea20000000000 */
[----:B0-----:R-:W-:-:S02]  /*3a70*/  UIMAD UR9, UR4, UR5, UR8 ;  /* 0x00000005040972a4 */ /* 0x001fc4000f8e0208 */
[----:B------:R-:W-:Y:S01]  /*3a80*/  UIMAD UR5, UR8, UR5, UR4 ;  /* 0x00000005080572a4 */ /* 0x000fe2000f8e0204 */
[----:B-1----:R-:W-:-:S03]  /*3a90*/  FFMA R21, -R18, R0, 1 ;  /* 0x3f80000012157423 */ /* 0x002fc60000000100 */
[----:B------:R-:W-:Y:S02]  /*3aa0*/  MOV R15, UR9 ;  /* 0x00000009000f7c02 */ /* 0x000fe40008000f00 */
[----:B------:R-:W-:Y:S01]  /*3ab0*/  MOV R17, UR5 ;  /* 0x0000000500117c02 */ /* 0x000fe20008000f00 */
[----:B------:R-:W-:Y:S02]  /*3ac0*/  FFMA R0, R0, R21, R0 ;  /* 0x0000001500007223 */ /* 0x000fe40000000000 */
[----:B------:R-:W-:-:S04]  /*3ad0*/  IMAD.WIDE.U32 R14, R15, 0x4, R2 ;  /* 0x000000040f0e7825 */ /* 0x000fc800078e0002 */
[----:B------:R-:W-:Y:S01]  /*3ae0*/  FFMA R21, R13, R0, RZ ;  /* 0x000000000d157223 */ /* 0x000fe200000000ff */
[----:B------:R-:W-:Y:S01]  /*3af0*/  IMAD.WIDE.U32 R16, R17, 0x4, R2 ;  /* 0x0000000411107825 */ /* 0x000fe200078e0002 */
[----:B------:R0:W-:Y:S03]  /*3b00*/  STG.E desc[UR12][R14.64], R19 ;  /* 0x000000130e007986 */ /* 0x0001e6000c10190c */
[----:B------:R-:W-:Y:S01]  /*3b10*/  FFMA R12, -R18, R21, R13 ;  /* 0x00000015120c7223 */ /* 0x000fe2000000010d */
[----:B------:R0:W-:Y:S03]  /*3b20*/  STG.E desc[UR12][R16.64], RZ ;  /* 0x000000ff10007986 */ /* 0x0001e6000c10190c */
[----:B------:R-:W-:Y:S01]  /*3b30*/  FFMA R0, R0, R12, R21 ;  /* 0x0000000c00007223 */ /* 0x000fe20000000015 */
[----:B--2---:R-:W-:Y:S06]  /*3b40*/  @!P0 BRA `(.L_x_63) ;  /* 0x00000000000c8947 */ /* 0x004fec0003800000 */
[----:B------:R-:W-:Y:S02]  /*3b50*/  MOV R0, R18 ;  /* 0x0000001200007202 */ /* 0x000fe40000000f00 */
[----:B------:R-:W-:-:S07]  /*3b60*/  MOV R12, 0x3b80 ;  /* 0x00003b80000c7802 */ /* 0x000fce0000000f00 */
[----:B0-----:R-:W-:Y:S05]  /*3b70*/  CALL.REL.NOINC `($__internal_3_$__cuda_sm3x_div_rn_noftz_f32_slowpath) ;  /* 0x0000001c009c7944 */ /* 0x001fea0003c00000 */
.L_x_63:
[----:B------:R-:W-:Y:S05]  /*3b80*/  BSYNC.RECONVERGENT B2 ;  /* 0x0000000000027941 */ /* 0x000fea0003800200 */
.L_x_62:
[C---:B------:R-:W-:Y:S01]  /*3b90*/  FSETP.GEU.AND P0, PT, R0.reuse, 1.175494350822287508e-38, PT ;  /* 0x008000000000780b */ /* 0x040fe20003f0e000 */
[----:B0-----:R-:W-:Y:S01]  /*3ba0*/  HFMA2 R14, -RZ, RZ, 1.5048828125, 33.21875 ;  /* 0x3e055027ff0e7431 */ /* 0x001fe200000001ff */
[----:B------:R-:W0:Y:S01]  /*3bb0*/  MUFU.RCP64H R13, R9 ;  /* 0x00000009000d7308 */ /* 0x000e220000001800 */
[----:B------:R-:W-:Y:S01]  /*3bc0*/  MOV R19, 0x7f800000 ;  /* 0x7f80000000137802 */ /* 0x000fe20000000f00 */
[----:B------:R-:W-:Y:S09]  /*3bd0*/  BSSY.RECONVERGENT B0, `(.L_x_64) ;  /* 0x000002f000007945 */ /* 0x000ff20003800200 */
[----:B------:R-:W-:-:S05]  /*3be0*/  @!P0 FMUL R0, R0, 8388608 ;  /* 0x4b00000000008820 */ /* 0x000fca0000400000 */
[----:B------:R-:W-:-:S04]  /*3bf0*/  IADD3 R12, PT, PT, R0, -0x3f2aaaab, RZ ;  /* 0xc0d55555000c7810 */ /* 0x000fc80007ffe0ff */
[----:B------:R-:W-:-:S04]  /*3c00*/  LOP3.LUT R15, R12, 0xff800000, RZ, 0xc0, !PT ;  /* 0xff8000000c0f7812 */ /* 0x000fc800078ec0ff */
[-C--:B------:R-:W-:Y:S02]  /*3c10*/  IADD3 R12, PT, PT, R0, -R15.reuse, RZ ;  /* 0x8000000f000c7210 */ /* 0x080fe40007ffe0ff */
[----:B------:R-:W-:-:S03]  /*3c20*/  I2FP.F32.S32 R15, R15 ;  /* 0x0000000f000f7245 */ /* 0x000fc60000201400 */
[----:B------:R-:W-:-:S04]  /*3c30*/  FADD R17, R12, -1 ;  /* 0xbf8000000c117421 */ /* 0x000fc80000000000 */
[----:B------:R-:W-:-:S04]  /*3c40*/  FFMA R12, R17, -R14, 0.14084610342979431152 ;  /* 0x3e1039f6110c7423 */ /* 0x000fc8000000080e */
[----:B------:R-:W-:-:S04]  /*3c50*/  FFMA R12, R17, R12, -0.12148627638816833496 ;  /* 0xbdf8cdcc110c7423 */ /* 0x000fc8000000000c */
[----:B------:R-:W-:-:S04]  /*3c60*/  FFMA R12, R17, R12, 0.13980610668659210205 ;  /* 0x3e0f2955110c7423 */ /* 0x000fc8000000000c */
[----:B------:R-:W-:-:S04]  /*3c70*/  FFMA R12, R17, R12, -0.16684235632419586182 ;  /* 0xbe2ad8b9110c7423 */ /* 0x000fc8000000000c */
[----:B------:R-:W-:-:S04]  /*3c80*/  FFMA R12, R17, R12, 0.20012299716472625732 ;  /* 0x3e4ced0b110c7423 */ /* 0x000fc8000000000c */
[----:B------:R-:W-:-:S04]  /*3c90*/  FFMA R12, R17, R12, -0.24999669194221496582 ;  /* 0xbe7fff22110c7423 */ /* 0x000fc8000000000c */
[C---:B------:R-:W-:Y:S01]  /*3ca0*/  FFMA R14, R17.reuse, R12, 0.33333182334899902344 ;  /* 0x3eaaaa78110e7423 */ /* 0x040fe2000000000c */
[----:B------:R-:W-:Y:S02]  /*3cb0*/  FSEL R12, RZ, -23, P0 ;  /* 0xc1b80000ff0c7808 */ /* 0x000fe40000000000 */
[----:B------:R-:W-:Y:S01]  /*3cc0*/  ISETP.GT.U32.AND P0, PT, R0, 0x7f7fffff, PT ;  /* 0x7f7fffff0000780c */ /* 0x000fe20003f04070 */
[----:B------:R-:W-:Y:S02]  /*3cd0*/  FFMA R14, R17, R14, -0.5 ;  /* 0xbf000000110e7423 */ /* 0x000fe4000000000e */
[----:B------:R-:W-:Y:S01]  /*3ce0*/  FFMA R16, R15, 1.1920928955078125e-07, R12 ;  /* 0x340000000f107823 */ /* 0x000fe2000000000c */
[----:B------:R-:W-:Y:S01]  /*3cf0*/  MOV R12, 0x1 ;  /* 0x00000001000c7802 */ /* 0x000fe20000000f00 */
[----:B------:R-:W-:-:S04]  /*3d00*/  FMUL R18, R17, R14 ;  /* 0x0000000e11127220 */ /* 0x000fc80000400000 */
[----:B------:R-:W-:Y:S01]  /*3d10*/  FFMA R17, R17, R18, R17 ;  /* 0x0000001211117223 */ /* 0x000fe20000000011 */
[----:B0-----:R-:W-:-:S03]  /*3d20*/  DFMA R14, -R8, R12, 1 ;  /* 0x3ff00000080e742b */ /* 0x001fc6000000010c */
[----:B------:R-:W-:Y:S01]  /*3d30*/  FFMA R16, R16, 0.69314718246459960938, R17 ;  /* 0x3f31721810107823 */ /* 0x000fe20000000011 */
[C---:B------:R-:W-:Y:S01]  /*3d40*/  @P0 FFMA R16, R0.reuse, R19, +INF ;  /* 0x7f80000000100423 */ /* 0x040fe20000000013 */
[----:B------:R-:W-:-:S03]  /*3d50*/  FSETP.NEU.AND P0, PT, R0, RZ, PT ;  /* 0x000000ff0000720b */ /* 0x000fc60003f0d000 */
[----:B------:R-:W-:Y:S01]  /*3d60*/  DFMA R14, R14, R14, R14 ;  /* 0x0000000e0e0e722b */ /* 0x000fe2000000000e */
[----:B------:R-:W-:-:S07]  /*3d70*/  FSEL R0, R16, -INF , P0 ;  /* 0xff80000010007808 */ /* 0x000fce0000000000 */
[----:B------:R-:W-:Y:S01]  /*3d80*/  DFMA R14, R12, R14, R12 ;  /* 0x0000000e0c0e722b */ /* 0x000fe2000000000c */
[----:B------:R-:W0:Y:S07]  /*3d90*/  F2F.F64.F32 R12, R0 ;  /* 0x00000000000c7310 */ /* 0x000e2e0000201800 */
[----:B------:R-:W-:-:S08]  /*3da0*/  DFMA R16, -R8, R14, 1 ;  /* 0x3ff000000810742b */ /* 0x000fd0000000010e */
[----:B------:R-:W-:Y:S02]  /*3db0*/  DFMA R16, R14, R16, R14 ;  /* 0x000000100e10722b */ /* 0x000fe4000000000e */
[----:B0-----:R-:W-:-:S08]  /*3dc0*/  DMUL R18, R12, 0.5 ;  /* 0x3fe000000c127828 */ /* 0x001fd00000000000 */
[----:B------:R-:W-:Y:S02]  /*3dd0*/  DMUL R12, R18, R16 ;  /* 0x00000010120c7228 */ /* 0x000fe40000000000 */
[----:B------:R-:W-:-:S06]  /*3de0*/  FSETP.GEU.AND P1, PT, |R19|, 6.5827683646048100446e-37, PT ;  /* 0x036000001300780b */ /* 0x000fcc0003f2e200 */
[----:B------:R-:W-:-:S08]  /*3df0*/  DFMA R14, -R8, R12, R18 ;  /* 0x0000000c080e722b */ /* 0x000fd00000000112 */
[----:B------:R-:W-:-:S10]  /*3e00*/  DFMA R12, R16, R14, R12 ;  /* 0x0000000e100c722b */ /* 0x000fd4000000000c */
[----:B------:R-:W-:-:S05]  /*3e10*/  FFMA R14, RZ, R9, R13 ;  /* 0x00000009ff0e7223 */ /* 0x000fca000000000d */
[----:B------:R-:W-:-:S13]  /*3e20*/  FSETP.GT.AND P0, PT, |R14|, 1.469367938527859385e-39, PT ;  /* 0x001000000e00780b */ /* 0x000fda0003f04200 */
[----:B------:R-:W-:Y:S05]  /*3e30*/  @P0 BRA P1, `(.L_x_65) ;  /* 0x0000000000200947 */ /* 0x000fea0000800000 */
[----:B------:R-:W-:Y:S02]  /*3e40*/  MOV R12, R18 ;  /* 0x00000012000c7202 */ /* 0x000fe40000000f00 */
[----:B------:R-:W-:Y:S02]  /*3e50*/  MOV R13, R19 ;  /* 0x00000013000d7202 */ /* 0x000fe40000000f00 */
[----:B------:R-:W-:Y:S02]  /*3e60*/  MOV R16, R8 ;  /* 0x0000000800107202 */ /* 0x000fe40000000f00 */
[----:B------:R-:W-:Y:S02]  /*3e70*/  MOV R17, R9 ;  /* 0x0000000900117202 */ /* 0x000fe40000000f00 */
[----:B------:R-:W-:-:S07]  /*3e80*/  MOV R0, 0x3ea0 ;  /* 0x00003ea000007802 */ /* 0x000fce0000000f00 */
[----:B------:R-:W-:Y:S05]  /*3e90*/  CALL.REL.NOINC `($__internal_0_$__cuda_sm20_div_rn_f64_full) ;  /* 0x0000001000847944 */ /* 0x000fea0003c00000 */
[----:B------:R-:W-:Y:S02]  /*3ea0*/  MOV R12, R20 ;  /* 0x00000014000c7202 */ /* 0x000fe40000000f00 */
[----:B------:R-:W-:-:S07]  /*3eb0*/  MOV R13, R21 ;  /* 0x00000015000d7202 */ /* 0x000fce0000000f00 */
.L_x_65:
[----:B------:R-:W-:Y:S05]  /*3ec0*/  BSYNC.RECONVERGENT B0 ;  /* 0x0000000000007941 */ /* 0x000fea0003800200 */
.L_x_64:
[----:B------:R-:W0:Y:S01]  /*3ed0*/  LDCU UR9, c[0x0][0x398] ;  /* 0x00007300ff0977ac */ /* 0x000e220008000800 */
[----:B------:R-:W1:Y:S01]  /*3ee0*/  F2F.F32.F64 R12, R12 ;  /* 0x0000000c000c7310 */ /* 0x000e620000301000 */
[----:B------:R-:W-:Y:S01]  /*3ef0*/  UIADD3 UR8, UPT, UPT, UR8, 0x1, URZ ;  /* 0x0000000108087890 */ /* 0x000fe2000fffe0ff */
[----:B-1----:R-:W-:-:S03]  /*3f00*/  FADD R27, R12, R27 ;  /* 0x0000001b0c1b7221 */ /* 0x002fc60000000000 */
[----:B0-----:R-:W-:-:S09]  /*3f10*/  UISETP.NE.AND UP0, UPT, UR8, UR9, UPT ;  /* 0x000000090800728c */ /* 0x001fd2000bf05270 */
[----:B------:R-:W-:Y:S05]  /*3f20*/  BRA.U UP0, `(.L_x_66) ;  /* 0xffffffc500b07547 */ /* 0x000fea000b83ffff */
.L_x_6:
[----:B------:R-:W-:-:S09]  /*3f30*/  UISETP.NE.AND UP0, UPT, UR10, UR9, UPT ;  /* 0x000000090a00728c */ /* 0x000fd2000bf05270 */
[----:B------:R-:W-:Y:S05]  /*3f40*/  BRA.U !UP0, `(.L_x_1) ;  /* 0x0000000d08f87547 */ /* 0x000fea000b800000 */
[----:B------:R-:W-:Y:S01]  /*3f50*/  UMOV UR4, UR10 ;  /* 0x0000000a00047c82 */ /* 0x000fe20008000000 */
[----:B------:R-:W-:Y:S05]  /*3f60*/  BRA `(.L_x_4) ;  /* 0xffffffc4006c7947 */ /* 0x000fea000383ffff */
.L_x_3:
[----:B------:R-:W0:Y:S01]  /*3f70*/  MUFU.RCP R0, UR11 ;  /* 0x0000000b00007d08 */ /* 0x000e220008001000 */
[----:B------:R-:W-:Y:S02]  /*3f80*/  MOV R5, UR11 ;  /* 0x0000000b00057c02 */ /* 0x000fe40008000f00 */
[----:B------:R-:W-:-:S05]  /*3f90*/  MOV R27, RZ ;  /* 0x000000ff001b7202 */ /* 0x000fca0000000f00 */
[----:B------:R-:W1:Y:S01]  /*3fa0*/  FCHK P0, RZ, UR11 ;  /* 0x0000000bff007d02 */ /* 0x000e620008000000 */
[----:B0-----:R-:W-:-:S04]  /*3fb0*/  FFMA R5, R0, -R5, 1 ;  /* 0x3f80000000057423 */ /* 0x001fc80000000805 */
[----:B------:R-:W-:-:S04]  /*3fc0*/  FFMA R7, R0, R5, R0 ;  /* 0x0000000500077223 */ /* 0x000fc80000000000 */
[----:B------:R-:W-:-:S04]  /*3fd0*/  FFMA R0, RZ, R7, RZ ;  /* 0x00000007ff007223 */ /* 0x000fc800000000ff */
[----:B------:R-:W-:-:S04]  /*3fe0*/  FFMA R5, R0, -UR11, RZ ;  /* 0x8000000b00057c23 */ /* 0x000fc800080000ff */
[----:B------:R-:W-:Y:S01]  /*3ff0*/  FFMA R5, R7, R5, R0 ;  /* 0x0000000507057223 */ /* 0x000fe20000000000 */
[----:B-1----:R-:W-:Y:S06]  /*4000*/  @!P0 BRA `(.L_x_67) ;  /* 0x0000000000148947 */ /* 0x002fec0003800000 */
[----:B------:R-:W-:Y:S01]  /*4010*/  HFMA2 R13, -RZ, RZ, 0, 0 ;  /* 0x00000000ff0d7431 */ /* 0x000fe200000001ff */
[----:B------:R-:W-:Y:S02]  /*4020*/  MOV R0, UR11 ;  /* 0x0000000b00007c02 */ /* 0x000fe40008000f00 */
[----:B------:R-:W-:-:S07]  /*4030*/  MOV R12, 0x4050 ;  /* 0x00004050000c7802 */ /* 0x000fce0000000f00 */
[----:B------:R-:W-:Y:S05]  /*4040*/  CALL.REL.NOINC `($__internal_3_$__cuda_sm3x_div_rn_noftz_f32_slowpath) ;  /* 0x0000001800687944 */ /* 0x000fea0003c00000 */
[----:B------:R-:W-:-:S07]  /*4050*/  MOV R5, R0 ;  /* 0x0000000000057202 */ /* 0x000fce0000000f00 */
.L_x_67:
[----:B------:R-:W0:Y:S01]  /*4060*/  MUFU.RCP R0, UR18 ;  /* 0x0000001200007d08 */ /* 0x000e220008001000 */
[----:B------:R-:W-:Y:S01]  /*4070*/  FMUL R6, R5, UR11 ;  /* 0x0000000b05067c20 */ /* 0x000fe20008400000 */
[----:B------:R-:W-:Y:S01]  /*4080*/  MOV R7, UR18 ;  /* 0x0000001200077c02 */ /* 0x000fe20008000f00 */
[----:B------:R-:W-:Y:S02]  /*4090*/  BSSY.RECONVERGENT B2, `(.L_x_68) ;  /* 0x000000d000027945 */ /* 0x000fe40003800200 */
[----:B------:R-:W-:-:S04]  /*40a0*/  FFMA R6, R6, -R5, RZ ;  /* 0x8000000506067223 */ /* 0x000fc800000000ff */
        /* <DEDUP_REMOVED lines=11> */
.L_x_69:
[----:B------:R-:W-:Y:S05]  /*4160*/  BSYNC.RECONVERGENT B2 ;  /* 0x0000000000027941 */ /* 0x000fea0003800200 */
.L_x_68:
[----:B------:R-:W0:Y:S01]  /*4170*/  MUFU.RSQ64H R5, R11 ;  /* 0x0000000b00057308 */ /* 0x000e220000001c00 */
[----:B------:R-:W-:Y:S01]  /*4180*/  HFMA2 R4, -RZ, RZ, 0, 0 ;  /* 0x00000000ff047431 */ /* 0x000fe200000001ff */
[----:B------:R-:W-:Y:S01]  /*4190*/  IADD3 R7, PT, PT, R11, -0x100000, RZ ;  /* 0xfff000000b077810 */ /* 0x000fe20007ffe0ff */
[----:B------:R-:W-:Y:S01]  /*41a0*/  HFMA2 R13, -RZ, RZ, 1.9609375, 0 ;  /* 0x3fd80000ff0d7431 */ /* 0x000fe200000001ff */
[----:B------:R-:W-:Y:S01]  /*41b0*/  MOV R12, 0x0 ;  /* 0x00000000000c7802 */ /* 0x000fe20000000f00 */
[----:B------:R-:W-:Y:S01]  /*41c0*/  UMOV UR4, URZ ;  /* 0x000000ff00047c82 */ /* 0x000fe20008000000 */
[----:B------:R-:W-:Y:S01]  /*41d0*/  ISETP.GE.U32.AND P0, PT, R7, 0x7fe00000, PT ;  /* 0x7fe000000700780c */ /* 0x000fe20003f06070 */
[----:B------:R-:W-:Y:S01]  /*41e0*/  BSSY.RECONVERGENT B0, `(.L_x_70) ;  /* 0x000000b000007945 */ /* 0x000fe20003800200 */
[----:B0-----:R-:W-:-:S08]  /*41f0*/  DMUL R8, R4, R4 ;  /* 0x0000000404087228 */ /* 0x001fd00000000000 */
[----:B------:R-:W-:-:S08]  /*4200*/  DFMA R8, R10, -R8, 1 ;  /* 0x3ff000000a08742b */ /* 0x000fd00000000808 */
[----:B------:R-:W-:Y:S02]  /*4210*/  DFMA R12, R8, R12, 0.5 ;  /* 0x3fe00000080c742b */ /* 0x000fe4000000000c */
[----:B------:R-:W-:-:S08]  /*4220*/  DMUL R8, R4, R8 ;  /* 0x0000000804087228 */ /* 0x000fd00000000000 */
[----:B------:R-:W-:Y:S01]  /*4230*/  DFMA R4, R12, R8, R4 ;  /* 0x000000080c04722b */ /* 0x000fe20000000004 */
[----:B------:R-:W-:Y:S10]  /*4240*/  @!P0 BRA `(.L_x_71) ;  /* 0x0000000000108947 */ /* 0x000ff40003800000 */
[----:B------:R-:W-:-:S07]  /*4250*/  MOV R16, 0x4270 ;  /* 0x0000427000107802 */ /* 0x000fce0000000f00 */
[----:B------:R-:W-:Y:S05]  /*4260*/  CALL.REL.NOINC `($__internal_1_$__cuda_sm20_drsqrt_f64_slowpath_v2) ;  /* 0x0000001000fc7944 */ /* 0x000fea0003c00000 */
[----:B------:R-:W-:Y:S02]  /*4270*/  MOV R4, R10 ;  /* 0x0000000a00047202 */ /* 0x000fe40000000f00 */
[----:B------:R-:W-:-:S07]  /*4280*/  MOV R5, R11 ;  /* 0x0000000b00057202 */ /* 0x000fce0000000f00 */
.L_x_71:
[----:B------:R-:W-:Y:S05]  /*4290*/  BSYNC.RECONVERGENT B0 ;  /* 0x0000000000007941 */ /* 0x000fea0003800200 */
.L_x_70:
        /* <DEDUP_REMOVED lines=9> */
.L_x_73:
[C---:B-1----:R-:W-:Y:S01]  /*4330*/  FMUL.FTZ R7, R9.reuse, R0 ;  /* 0x0000000009077220 */ /* 0x042fe20000410000 */
[----:B------:R-:W-:-:S03]  /*4340*/  FMUL.FTZ R8, R9, 0.5 ;  /* 0x3f00000009087820 */ /* 0x000fc60000410000 */
[----:B------:R-:W-:-:S04]  /*4350*/  FFMA R0, -R7, R7, R0 ;  /* 0x0000000707007223 */ /* 0x000fc80000000100 */
[----:B------:R-:W-:-:S07]  /*4360*/  FFMA R7, R0, R8, R7 ;  /* 0x0000000800077223 */ /* 0x000fce0000000007 */
.L_x_74:
[----:B------:R-:W-:Y:S05]  /*4370*/  BSYNC.RECONVERGENT B0 ;  /* 0x0000000000007941 */ /* 0x000fea0003800200 */
.L_x_72:
[----:B0-----:R-:W0:Y:S01]  /*4380*/  LDCU UR9, c[0x0][0x398] ;  /* 0x00007300ff0977ac */ /* 0x001e220008000800 */
[----:B------:R-:W-:Y:S02]  /*4390*/  UIADD3 UR10, UPT, UPT, UR4, 0x1, URZ ;  /* 0x00000001040a7890 */ /* 0x000fe4000fffe0ff */
[----:B0-----:R-:W-:Y:S02]  /*43a0*/  UIMAD UR5, UR4, UR9, UR4 ;  /* 0x00000009040572a4 */ /* 0x001fe4000f8e0204 */
[----:B------:R-:W-:-:S04]  /*43b0*/  UISETP.GE.AND UP0, UPT, UR10, UR9, UPT ;  /* 0x000000090a00728c */ /* 0x000fc8000bf06270 */
[----:B------:R-:W-:-:S05]  /*43c0*/  MOV R9, UR5 ;  /* 0x0000000500097c02 */ /* 0x000fca0008000f00 */
[----:B-12---:R-:W-:-:S05]  /*43d0*/  IMAD.WIDE.U32 R8, R9, 0x4, R2 ;  /* 0x0000000409087825 */ /* 0x006fca00078e0002 */
[----:B------:R0:W-:Y:S01]  /*43e0*/  STG.E desc[UR12][R8.64], RZ ;  /* 0x000000ff08007986 */ /* 0x0001e2000c10190c */
[----:B------:R-:W-:Y:S05]  /*43f0*/  BRA.U UP0, `(.L_x_75) ;  /* 0x0000000900c07547 */ /* 0x000fea000b800000 */
[C---:B------:R-:W-:Y:S01]  /*4400*/  FMUL R0, R7.reuse, UR18 ;  /* 0x0000001207007c20 */ /* 0x040fe20008400000 */
        /* <DEDUP_REMOVED lines=11> */
[----:B------:R-:W-:Y:S02]  /*44c0*/  MOV R13, R6 ;  /* 0x00000006000d7202 */ /* 0x000fe40000000f00 */
[----:B------:R-:W-:-:S07]  /*44d0*/  MOV R12, 0x44f0 ;  /* 0x000044f0000c7802 */ /* 0x000fce0000000f00 */
[----:B------:R-:W-:Y:S05]  /*44e0*/  CALL.REL.NOINC `($__internal_3_$__cuda_sm3x_div_rn_noftz_f32_slowpath) ;  /* 0x0000001400407944 */ /* 0x000fea0003c00000 */
[----:B------:R-:W-:-:S07]  /*44f0*/  MOV R8, R0 ;  /* 0x0000000000087202 */ /* 0x000fce0000000f00 */
.L_x_77:
[----:B------:R-:W-:Y:S05]  /*4500*/  BSYNC.RECONVERGENT B2 ;  /* 0x0000000000027941 */ /* 0x000fea0003800200 */
.L_x_76:
[C---:B------:R-:W-:Y:S01]  /*4510*/  FADD R12, -R8.reuse, 1 ;  /* 0x3f800000080c7421 */ /* 0x040fe20000000100 */
[----:B------:R-:W-:Y:S01]  /*4520*/  FADD R13, R8, 1 ;  /* 0x3f800000080d7421 */ /* 0x000fe20000000000 */
[----:B------:R-:W-:Y:S02]  /*4530*/  BSSY.RECONVERGENT B2, `(.L_x_78) ;  /* 0x000000c000027945 */ /* 0x000fe40003800200 */
        /* <DEDUP_REMOVED lines=11> */
.L_x_79:
[----:B------:R-:W-:Y:S05]  /*45f0*/  BSYNC.RECONVERGENT B2 ;  /* 0x0000000000027941 */ /* 0x000fea0003800200 */
.L_x_78:
[----:B------:R-:W-:Y:S01]  /*4600*/  MOV R16, R0 ;  /* 0x0000000000107202 */ /* 0x000fe20000000f00 */
[----:B------:R-:W-:Y:S01]  /*4610*/  HFMA2 R11, -RZ, RZ, 1.5048828125, 33.21875 ;  /* 0x3e055027ff0b7431 */ /* 0x000fe200000001ff */
[----:B------:R-:W-:Y:S01]  /*4620*/  MOV R10, 0x1 ;  /* 0x00000001000a7802 */ /* 0x000fe20000000f00 */
[----:B------:R-:W-:Y:S01]  /*4630*/  BSSY.RECONVERGENT B0, `(.L_x_80) ;  /* 0x0000031000007945 */ /* 0x000fe20003800200 */
[----:B------:R-:W-:-:S13]  /*4640*/  FSETP.GEU.AND P0, PT, R16, 1.175494350822287508e-38, PT ;  /* 0x008000001000780b */ /* 0x000fda0003f0e000 */
[----:B------:R-:W-:-:S05]  /*4650*/  @!P0 FMUL R16, R16, 8388608 ;  /* 0x4b00000010108820 */ /* 0x000fca0000400000 */
[----:B------:R-:W-:-:S04]  /*4660*/  IADD3 R0, PT, PT, R16, -0x3f2aaaab, RZ ;  /* 0xc0d5555510007810 */ /* 0x000fc80007ffe0ff */
[----:B------:R-:W-:-:S04]  /*4670*/  LOP3.LUT R9, R0, 0xff800000, RZ, 0xc0, !PT ;  /* 0xff80000000097812 */ /* 0x000fc800078ec0ff */
[-C--:B------:R-:W-:Y:S02]  /*4680*/  IADD3 R0, PT, PT, R16, -R9.reuse, RZ ;  /* 0x8000000910007210 */ /* 0x080fe40007ffe0ff */
[----:B------:R-:W-:-:S03]  /*4690*/  I2FP.F32.S32 R9, R9 ;  /* 0x0000000900097245 */ /* 0x000fc60000201400 */
[----:B------:R-:W-:Y:S01]  /*46a0*/  FADD R14, R0, -1 ;  /* 0xbf800000000e7421 */ /* 0x000fe20000000000 */
[----:B------:R-:W-:Y:S02]  /*46b0*/  FSEL R0, RZ, -23, P0 ;  /* 0xc1b80000ff007808 */ /* 0x000fe40000000000 */
[----:B------:R-:W-:Y:S01]  /*46c0*/  ISETP.GT.U32.AND P0, PT, R16, 0x7f7fffff, PT ;  /* 0x7f7fffff1000780c */ /* 0x000fe20003f04070 */
[C---:B------:R-:W-:Y:S02]  /*46d0*/  FFMA R11, R14.reuse, -R11, 0.14084610342979431152 ;  /* 0x3e1039f60e0b7423 */ /* 0x040fe4000000080b */
[----:B------:R-:W-:Y:S01]  /*46e0*/  FFMA R0, R9, 1.1920928955078125e-07, R0 ;  /* 0x3400000009007823 */ /* 0x000fe20000000000 */
[----:B------:R-:W-:Y:S01]  /*46f0*/  MOV R9, 0x7f800000 ;  /* 0x7f80000000097802 */ /* 0x000fe20000000f00 */
[----:B------:R-:W-:-:S04]  /*4700*/  FFMA R11, R14, R11, -0.12148627638816833496 ;  /* 0xbdf8cdcc0e0b7423 */ /* 0x000fc8000000000b */
[----:B------:R-:W-:-:S04]  /*4710*/  FFMA R11, R14, R11, 0.13980610668659210205 ;  /* 0x3e0f29550e0b7423 */ /* 0x000fc8000000000b */
[----:B------:R-:W-:-:S04]  /*4720*/  FFMA R11, R14, R11, -0.16684235632419586182 ;  /* 0xbe2ad8b90e0b7423 */ /* 0x000fc8000000000b */
[C---:B------:R-:W-:Y:S02]  /*4730*/  FFMA R13, R14.reuse, R11, 0.20012299716472625732 ;  /* 0x3e4ced0b0e0d7423 */ /* 0x040fe4000000000b */
[----:B------:R-:W0:Y:S02]  /*4740*/  MUFU.RCP64H R11, R5 ;  /* 0x00000005000b7308 */ /* 0x000e240000001800 */
[----:B------:R-:W-:-:S04]  /*4750*/  FFMA R13, R14, R13, -0.24999669194221496582 ;  /* 0xbe7fff220e0d7423 */ /* 0x000fc8000000000d */
[----:B------:R-:W-:-:S04]  /*4760*/  FFMA R13, R14, R13, 0.33333182334899902344 ;  /* 0x3eaaaa780e0d7423 */ /* 0x000fc8000000000d */
[----:B------:R-:W-:-:S04]  /*4770*/  FFMA R13, R14, R13, -0.5 ;  /* 0xbf0000000e0d7423 */ /* 0x000fc8000000000d */
[----:B------:R-:W-:Y:S01]  /*4780*/  FMUL R15, R14, R13 ;  /* 0x0000000d0e0f7220 */ /* 0x000fe20000400000 */
[----:B0-----:R-:W-:-:S03]  /*4790*/  DFMA R12, R10, -R4, 1 ;  /* 0x3ff000000a0c742b */ /* 0x001fc60000000804 */
[----:B------:R-:W-:-:S04]  /*47a0*/  FFMA R15, R14, R15, R14 ;  /* 0x0000000f0e0f7223 */ /* 0x000fc8000000000e */
[----:B------:R-:W-:Y:S01]  /*47b0*/  FFMA R0, R0, 0.69314718246459960938, R15 ;  /* 0x3f31721800007823 */ /* 0x000fe2000000000f */
[C---:B------:R-:W-:Y:S01]  /*47c0*/  @P0 FFMA R0, R16.reuse, R9, +INF ;  /* 0x7f80000010000423 */ /* 0x040fe20000000009 */
[----:B------:R-:W-:Y:S01]  /*47d0*/  FSETP.NEU.AND P0, PT, R16, RZ, PT ;  /* 0x000000ff1000720b */ /* 0x000fe20003f0d000 */
[----:B------:R-:W-:-:S03]  /*47e0*/  DFMA R12, R12, R12, R12 ;  /* 0x0000000c0c0c722b */ /* 0x000fc6000000000c */
[----:B------:R-:W-:-:S05]  /*47f0*/  FSEL R0, R0, -INF , P0 ;  /* 0xff80000000007808 */ /* 0x000fca0000000000 */
[----:B------:R-:W-:Y:S01]  /*4800*/  DFMA R12, R10, R12, R10 ;  /* 0x0000000c0a0c722b */ /* 0x000fe2000000000a */
[----:B------:R-:W0:Y:S07]  /*4810*/  F2F.F64.F32 R10, R0 ;  /* 0x00000000000a7310 */ /* 0x000e2e0000201800 */
[----:B------:R-:W-:-:S08]  /*4820*/  DFMA R14, R12, -R4, 1 ;  /* 0x3ff000000c0e742b */ /* 0x000fd00000000804 */
[----:B------:R-:W-:Y:S02]  /*4830*/  DFMA R14, R12, R14, R12 ;  /* 0x0000000e0c0e722b */ /* 0x000fe4000000000c */
[----:B0-----:R-:W-:-:S08]  /*4840*/  DMUL R16, R10, 0.5 ;  /* 0x3fe000000a107828 */ /* 0x001fd00000000000 */
[----:B------:R-:W-:Y:S02]  /*4850*/  DMUL R10, R16, R14 ;  /* 0x0000000e100a7228 */ /* 0x000fe40000000000 */
[----:B------:R-:W-:-:S06]  /*4860*/  FSETP.GEU.AND P1, PT, |R17|, 6.5827683646048100446e-37, PT ;  /* 0x036000001100780b */ /* 0x000fcc0003f2e200 */
[----:B------:R-:W-:-:S08]  /*4870*/  DFMA R12, R10, -R4, R16 ;  /* 0x800000040a0c722b */ /* 0x000fd00000000010 */
        /* <DEDUP_REMOVED lines=12> */
.L_x_81:
[----:B------:R-:W-:Y:S05]  /*4940*/  BSYNC.RECONVERGENT B0 ;  /* 0x0000000000007941 */ /* 0x000fea0003800200 */
.L_x_80:
[----:B------:R-:W0:Y:S01]  /*4950*/  LDCU UR9, c[0x0][0x398] ;  /* 0x00007300ff0977ac */ /* 0x000e220008000800 */
[----:B------:R1:W2:Y:S01]  /*4960*/  F2F.F32.F64 R10, R10 ;  /* 0x0000000a000a7310 */ /* 0x0002a20000301000 */
[----:B------:R-:W-:Y:S01]  /*4970*/  UMOV UR5, UR10 ;  /* 0x0000000a00057c82 */ /* 0x000fe20008000000 */
[----:B0-----:R-:W-:-:S09]  /*4980*/  UISETP.GE.AND UP0, UPT, UR10, UR9, UPT ;  /* 0x000000090a00728c */ /* 0x001fd2000bf06270 */
[----:B-12---:R-:W-:Y:S05]  /*4990*/  BRA.U UP0, `(.L_x_82) ;  /* 0x0000000500287547 */ /* 0x006fea000b800000 */
[----:B------:R-:W-:Y:S02]  /*49a0*/  UIADD3 UR6, UPT, UPT, -UR5, UR9, URZ ;  /* 0x0000000905067290 */ /* 0x000fe4000fffe1ff */
[----:B------:R-:W-:Y:S02]  /*49b0*/  UPLOP3.LUT UP0, UPT, UPT, UPT, UPT, 0x80, 0x8 ;  /* 0x000000000008789c */ /* 0x000fe40003f0f070 */
[----:B------:R-:W-:-:S09]  /*49c0*/  UISETP.GT.AND UP1, UPT, UR6, 0x3, UPT ;  /* 0x000000030600788c */ /* 0x000fd2000bf24270 */
[----:B------:R-:W-:Y:S05]  /*49d0*/  BRA.U !UP1, `(.L_x_83) ;  /* 0x0000000109b07547 */ /* 0x000fea000b800000 */
[----:B------:R-:W-:Y:S02]  /*49e0*/  UIADD3 UR15, UPT, UPT, UR9, -0x3, URZ ;  /* 0xfffffffd090f7890 */ /* 0x000fe4000fffe0ff */
[----:B------:R-:W-:-:S11]  /*49f0*/  UPLOP3.LUT UP0, UPT, UPT, UPT, UPT, 0x40, 0x4 ;  /* 0x000000000004789c */ /* 0x000fd60003f0e870 */
.L_x_84:
[----:B------:R-:W-:Y:S01]  /*4a00*/  UIMAD UR8, UR4, UR9, UR5 ;  /* 0x00000009040872a4 */ /* 0x000fe2000f8e0205 */
[C---:B------:R-:W-:Y:S01]  /*4a10*/  FADD R27, R10.reuse, R27 ;  /* 0x0000001b0a1b7221 */ /* 0x040fe20000000000 */
[----:B------:R-:W-:Y:S02]  /*4a20*/  UIADD3 UR6, UPT, UPT, UR5, 0x1, URZ ;  /* 0x0000000105067890 */ /* 0x000fe4000fffe0ff */
[----:B------:R-:W-:Y:S01]  /*4a30*/  UIMAD UR11, UR5, UR9, UR4 ;  /* 0x00000009050b72a4 */ /* 0x000fe2000f8e0204 */
[C---:B------:R-:W-:Y:S01]  /*4a40*/  FADD R27, R10.reuse, R27 ;  /* 0x0000001b0a1b7221 */ /* 0x040fe20000000000 */
[----:B------:R-:W-:Y:S01]  /*4a50*/  UIMAD UR14, UR4, UR9, UR6 ;  /* 0x00000009040e72a4 */ /* 0x000fe2000f8e0206 */
[----:B--2---:R-:W-:Y:S01]  /*4a60*/  MOV R13, UR8 ;  /* 0x00000008000d7c02 */ /* 0x004fe20008000f00 */
[----:B------:R-:W-:Y:S01]  /*4a70*/  UIADD3 UR7, UPT, UPT, UR5, 0x2, URZ ;  /* 0x0000000205077890 */ /* 0x000fe2000fffe0ff */
[----:B------:R-:W-:Y:S01]  /*4a80*/  FADD R27, R10, R27 ;  /* 0x0000001b0a1b7221 */ /* 0x000fe20000000000 */
[----:B------:R-:W-:Y:S01]  /*4a90*/  UIADD3 UR8, UPT, UPT, UR5, 0x3, URZ ;  /* 0x0000000305087890 */ /* 0x000fe2000fffe0ff */
[----:B------:R-:W-:Y:S01]  /*4aa0*/  MOV R15, UR11 ;  /* 0x0000000b000f7c02 */ /* 0x000fe20008000f00 */
[----:B------:R-:W-:Y:S01]  /*4ab0*/  UIMAD UR6, UR6, UR9, UR4 ;  /* 0x00000009060672a4 */ /* 0x000fe2000f8e0204 */
[----:B------:R-:W-:Y:S01]  /*4ac0*/  MOV R17, UR14 ;  /* 0x0000000e00117c02 */ /* 0x000fe20008000f00 */
[----:B------:R-:W-:Y:S01]  /*4ad0*/  UIMAD UR11, UR4, UR9, UR7 ;  /* 0x00000009040b72a4 */ /* 0x000fe2000f8e0207 */
[----:B------:R-:W-:Y:S01]  /*4ae0*/  IMAD.WIDE.U32 R12, R13, 0x4, R2 ;  /* 0x000000040d0c7825 */ /* 0x000fe200078e0002 */
[----:B------:R-:W-:-:S03]  /*4af0*/  UIMAD UR7, UR7, UR9, UR4 ;  /* 0x00000009070772a4 */ /* 0x000fc6000f8e0204 */
[----:B------:R-:W-:Y:S01]  /*4b00*/  FADD R27, R10, R27 ;  /* 0x0000001b0a1b7221 */ /* 0x000fe20000000000 */
[----:B------:R-:W-:Y:S01]  /*4b10*/  UIMAD UR14, UR4, UR9, UR8 ;  /* 0x00000009040e72a4 */ /* 0x000fe2000f8e0208 */
[----:B------:R-:W-:Y:S01]  /*4b20*/  MOV R19, UR6 ;  /* 0x0000000600137c02 */ /* 0x000fe20008000f00 */
[----:B------:R-:W-:Y:S01]  /*4b30*/  UIMAD UR8, UR8, UR9, UR4 ;  /* 0x00000009080872a4 */ /* 0x000fe2000f8e0204 */
[----:B------:R-:W-:Y:S01]  /*4b40*/  MOV R9, UR11 ;  /* 0x0000000b00097c02 */ /* 0x000fe20008000f00 */
[--C-:B------:R-:W-:Y:S01]  /*4b50*/  IMAD.WIDE.U32 R14, R15, 0x4, R2.reuse ;  /* 0x000000040f0e7825 */ /* 0x100fe200078e0002 */
[----:B------:R-:W-:Y:S01]  /*4b60*/  MOV R21, UR7 ;  /* 0x0000000700157c02 */ /* 0x000fe20008000f00 */
[----:B------:R0:W-:Y:S01]  /*4b70*/  STG.E desc[UR12][R12.64], R8 ;  /* 0x000000080c007986 */ /* 0x0001e2000c10190c */
[----:B------:R-:W-:Y:S01]  /*4b80*/  MOV R11, UR14 ;  /* 0x0000000e000b7c02 */ /* 0x000fe20008000f00 */
[--C-:B------:R-:W-:Y:S01]  /*4b90*/  IMAD.WIDE.U32 R16, R17, 0x4, R2.reuse ;  /* 0x0000000411107825 */ /* 0x100fe200078e0002 */
[----:B------:R-:W-:Y:S01]  /*4ba0*/  MOV R23, UR8 ;  /* 0x0000000800177c02 */ /* 0x000fe20008000f00 */
[----:B------:R1:W-:Y:S01]  /*4bb0*/  STG.E desc[UR12][R14.64], RZ ;  /* 0x000000ff0e007986 */ /* 0x0003e2000c10190c */
[----:B------:R-:W-:Y:S01]  /*4bc0*/  UIADD3 UR5, UPT, UPT, UR5, 0x4, URZ ;  /* 0x0000000405057890 */ /* 0x000fe2000fffe0ff */
[----:B------:R-:W-:-:S02]  /*4bd0*/  IMAD.WIDE.U32 R18, R19, 0x4, R2 ;  /* 0x0000000413127825 */ /* 0x000fc400078e0002 */
[----:B------:R2:W-:Y:S01]  /*4be0*/  STG.E desc[UR12][R16.64], R8 ;  /* 0x0000000810007986 */ /* 0x0005e2000c10190c */
[----:B------:R-:W-:Y:S01]  /*4bf0*/  UISETP.GE.AND UP1, UPT, UR5, UR15, UPT ;  /* 0x0000000f0500728c */ /* 0x000fe2000bf26270 */
[--C-:B------:R-:W-:Y:S02]  /*4c00*/  IMAD.WIDE.U32 R20, R21, 0x4, R2.reuse ;  /* 0x0000000415147825 */ /* 0x100fe400078e0002 */
[----:B------:R2:W-:Y:S02]  /*4c10*/  STG.E desc[UR12][R18.64], RZ ;  /* 0x000000ff12007986 */ /* 0x0005e4000c10190c */
[----:B0-----:R-:W-:-:S04]  /*4c20*/  IMAD.WIDE.U32 R12, R9, 0x4, R2 ;  /* 0x00000004090c7825 */ /* 0x001fc800078e0002 */
[--C-:B-1----:R-:W-:Y:S01]  /*4c30*/  IMAD.WIDE.U32 R14, R11, 0x4, R2.reuse ;  /* 0x000000040b0e7825 */ /* 0x102fe200078e0002 */
[----:B------:R2:W-:Y:S03]  /*4c40*/  STG.E desc[UR12][R12.64], R8 ;  /* 0x000000080c007986 */ /* 0x0005e6000c10190c */
[----:B------:R-:W-:Y:S01]  /*4c50*/  IMAD.WIDE.U32 R22, R23, 0x4, R2 ;  /* 0x0000000417167825 */ /* 0x000fe200078e0002 */
[----:B------:R2:W-:Y:S04]  /*4c60*/  STG.E desc[UR12][R20.64], RZ ;  /* 0x000000ff14007986 */ /* 0x0005e8000c10190c */
[----:B------:R2:W-:Y:S04]  /*4c70*/  STG.E desc[UR12][R14.64], R8 ;  /* 0x000000080e007986 */ /* 0x0005e8000c10190c */
[----:B------:R2:W-:Y:S01]  /*4c80*/  STG.E desc[UR12][R22.64], RZ ;  /* 0x000000ff16007986 */ /* 0x0005e2000c10190c */
[----:B------:R-:W-:Y:S05]  /*4c90*/  BRA.U !UP1, `(.L_x_84) ;  /* 0xfffffffd09587547 */ /* 0x000fea000b83ffff */
.L_x_83:
[----:B------:R-:W-:-:S04]  /*4ca0*/  UIADD3 UR6, UPT, UPT, -UR5, UR9, URZ ;  /* 0x0000000905067290 */ /* 0x000fc8000fffe1ff */
[----:B------:R-:W-:-:S09]  /*4cb0*/  UISETP.GT.AND UP1, UPT, UR6, 0x1, UPT ;  /* 0x000000010600788c */ /* 0x000fd2000bf24270 */
[----:B------:R-:W-:Y:S05]  /*4cc0*/  BRA.U !UP1, `(.L_x_85) ;  /* 0x0000000109547547 */ /* 0x000fea000b800000 */
[----:B------:R-:W-:Y:S01]  /*4cd0*/  UIADD3 UR6, UPT, UPT, UR5, 0x1, URZ ;  /* 0x0000000105067890 */ /* 0x000fe2000fffe0ff */
[----:B------:R-:W-:Y:S01]  /*4ce0*/  FADD R27, R27, R10 ;  /* 0x0000000a1b1b7221 */ /* 0x000fe20000000000 */
[----:B------:R-:W-:Y:S02]  /*4cf0*/  UIMAD UR7, UR4, UR9, UR5 ;  /* 0x00000009040772a4 */ /* 0x000fe4000f8e0205 */
[----:B------:R-:W-:Y:S01]  /*4d00*/  UIMAD UR8, UR5, UR9, UR4 ;  /* 0x00000009050872a4 */ /* 0x000fe2000f8e0204 */
[----:B------:R-:W-:Y:S01]  /*4d10*/  FADD R27, R10, R27 ;  /* 0x0000001b0a1b7221 */ /* 0x000fe20000000000 */
[----:B------:R-:W-:Y:S02]  /*4d20*/  UIMAD UR11, UR4, UR9, UR6 ;  /* 0x00000009040b72a4 */ /* 0x000fe4000f8e0206 */
[----:B------:R-:W-:Y:S01]  /*4d30*/  UIMAD UR6, UR6, UR9, UR4 ;  /* 0x00000009060672a4 */ /* 0x000fe2000f8e0204 */
[----:B--2---:R-:W-:Y:S01]  /*4d40*/  MOV R13, UR7 ;  /* 0x00000007000d7c02 */ /* 0x004fe20008000f00 */
[----:B------:R-:W-:Y:S01]  /*4d50*/  UPLOP3.LUT UP0, UPT, UPT, UPT, UPT, 0x40, 0x4 ;  /* 0x000000000004789c */ /* 0x000fe20003f0e870 */
[----:B------:R-:W-:Y:S01]  /*4d60*/  MOV R15, UR8 ;  /* 0x00000008000f7c02 */ /* 0x000fe20008000f00 */
[----:B------:R-:W-:Y:S01]  /*4d70*/  UIADD3 UR5, UPT, UPT, UR5, 0x2, URZ ;  /* 0x0000000205057890 */ /* 0x000fe2000fffe0ff */
[----:B------:R-:W-:Y:S01]  /*4d80*/  MOV R17, UR11 ;  /* 0x0000000b00117c02 */ /* 0x000fe20008000f00 */
[----:B------:R-:W-:Y:S01]  /*4d90*/  IMAD.WIDE.U32 R12, R13, 0x4, R2 ;  /* 0x000000040d0c7825 */ /* 0x000fe200078e0002 */
[----:B------:R-:W-:-:S03]  /*4da0*/  MOV R19, UR6 ;  /* 0x0000000600137c02 */ /* 0x000fc60008000f00 */
[--C-:B------:R-:W-:Y:S01]  /*4db0*/  IMAD.WIDE.U32 R14, R15, 0x4, R2.reuse ;  /* 0x000000040f0e7825 */ /* 0x100fe200078e0002 */
[----:B------:R0:W-:Y:S03]  /*4dc0*/  STG.E desc[UR12][R12.64], R8 ;  /* 0x000000080c007986 */ /* 0x0001e6000c10190c */
[--C-:B------:R-:W-:Y:S01]  /*4dd0*/  IMAD.WIDE.U32 R16, R17, 0x4, R2.reuse ;  /* 0x0000000411107825 */ /* 0x100fe200078e0002 */
[----:B------:R0:W-:Y:S03]  /*4de0*/  STG.E desc[UR12][R14.64], RZ ;  /* 0x000000ff0e007986 */ /* 0x0001e6000c10190c */
[----:B------:R-:W-:Y:S01]  /*4df0*/  IMAD.WIDE.U32 R18, R19, 0x4, R2 ;  /* 0x0000000413127825 */ /* 0x000fe200078e0002 */
[----:B------:R0:W-:Y:S04]  /*4e00*/  STG.E desc[UR12][R16.64], R8 ;  /* 0x0000000810007986 */ /* 0x0001e8000c10190c */
[----:B------:R0:W-:Y:S02]  /*4e10*/  STG.E desc[UR12][R18.64], RZ ;  /* 0x000000ff12007986 */ /* 0x0001e4000c10190c */
.L_x_85:
[----:B------:R-:W-:-:S09]  /*4e20*/  UISETP.NE.OR UP0, UPT, UR5, UR9, UP0 ;  /* 0x000000090500728c */ /* 0x000fd20008705670 */
[----:B------:R-:W-:Y:S05]  /*4e30*/  BRA.U !UP0, `(.L_x_75) ;  /* 0x0000000108307547 */ /* 0x000fea000b800000 */
.L_x_82:
[----:B------:R-:W-:Y:S01]  /*4e40*/  UIMAD UR6, UR4, UR9, UR5 ;  /* 0x00000009040672a4 */ /* 0x000fe2000f8e0205 */
[----:B------:R-:W-:Y:S01]  /*4e50*/  FADD R27, R10, R27 ;  /* 0x0000001b0a1b7221 */ /* 0x000fe20000000000 */
[----:B------:R-:W-:Y:S02]  /*4e60*/  UIMAD UR7, UR5, UR9, UR4 ;  /* 0x00000009050772a4 */ /* 0x000fe4000f8e0204 */
[----:B------:R-:W-:Y:S02]  /*4e70*/  UIADD3 UR5, UPT, UPT, UR5, 0x1, URZ ;  /* 0x0000000105057890 */ /* 0x000fe4000fffe0ff */
[----:B012---:R-:W-:Y:S02]  /*4e80*/  MOV R13, UR6 ;  /* 0x00000006000d7c02 */ /* 0x007fe40008000f00 */
[----:B------:R-:W-:Y:S01]  /*4e90*/  MOV R15, UR7 ;  /* 0x00000007000f7c02 */ /* 0x000fe20008000f00 */
[----:B------:R-:W-:Y:S02]  /*4ea0*/  UISETP.NE.AND UP0, UPT, UR5, UR9, UPT ;  /* 0x000000090500728c */ /* 0x000fe4000bf05270 */
[----:B------:R-:W-:-:S04]  /*4eb0*/  IMAD.WIDE.U32 R12, R13, 0x4, R2 ;  /* 0x000000040d0c7825 */ /* 0x000fc800078e0002 */
[----:B------:R-:W-:Y:S01]  /*4ec0*/  IMAD.WIDE.U32 R14, R15, 0x4, R2 ;  /* 0x000000040f0e7825 */ /* 0x000fe200078e0002 */
[----:B------:R1:W-:Y:S04]  /*4ed0*/  STG.E desc[UR12][R12.64], R8 ;  /* 0x000000080c007986 */ /* 0x0003e8000c10190c */
[----:B------:R1:W-:Y:S01]  /*4ee0*/  STG.E desc[UR12][R14.64], RZ ;  /* 0x000000ff0e007986 */ /* 0x0003e2000c10190c */
[----:B------:R-:W-:Y:S05]  /*4ef0*/  BRA.U UP0, `(.L_x_82) ;  /* 0xfffffffd00d07547 */ /* 0x000fea000b83ffff */
.L_x_75:
[----:B------:R-:W-:Y:S02]  /*4f00*/  UISETP.NE.AND UP0, UPT, UR10, UR9, UPT ;  /* 0x000000090a00728c */ /* 0x000fe4000bf05270 */
[----:B------:R-:W-:-:S07]  /*4f10*/  UMOV UR4, UR10 ;  /* 0x0000000a00047c82 */ /* 0x000fce0008000000 */
[----:B------:R-:W-:Y:S05]  /*4f20*/  BRA.U UP0, `(.L_x_72) ;  /* 0xfffffff500147547 */ /* 0x000fea000b83ffff */
.L_x_1:
[----:B------:R-:W-:Y:S01]  /*4f30*/  UIADD3 UR4, UPT, UPT, UR9, -0x1, URZ ;  /* 0xffffffff09047890 */ /* 0x000fe2000fffe0ff */
[----:B------:R-:W-:Y:S03]  /*4f40*/  BSSY.RECONVERGENT B2, `(.L_x_86) ;  /* 0x0000012000027945 */ /* 0x000fe60003800200 */
[----:B------:R-:W-:-:S04]  /*4f50*/  UIMAD UR4, UR4, UR9, URZ ;  /* 0x00000009040472a4 */ /* 0x000fc8000f8e02ff */
[----:B------:R-:W-:-:S04]  /*4f60*/  ULEA.HI UR4, UR4, UR4, URZ, 0x1 ;  /* 0x0000000404047291 */ /* 0x000fc8000f8f08ff */
[----:B------:R-:W-:-:S06]  /*4f70*/  USHF.R.S32.HI UR4, URZ, 0x1, UR4 ;  /* 0x00000001ff047899 */ /* 0x000fcc0008011404 */
[----:B------:R-:W-:-:S04]  /*4f80*/  I2FP.F32.S32 R2, UR4 ;  /* 0x0000000400027c45 */ /* 0x000fc80008201400 */
[----:B------:R-:W3:Y:S08]  /*4f90*/  MUFU.RCP R3, R2 ;  /* 0x0000000200037308 */ /* 0x000ef00000001000 */
[----:B------:R-:W4:Y:S01]  /*4fa0*/  FCHK P0, R27, R2 ;  /* 0x000000021b007302 */ /* 0x000f220000000000 */
[----:B---3--:R-:W-:-:S04]  /*4fb0*/  FFMA R0, -R2, R3, 1 ;  /* 0x3f80000002007423 */ /* 0x008fc80000000103 */
[----:B------:R-:W-:-:S04]  /*4fc0*/  FFMA R0, R3, R0, R3 ;  /* 0x0000000003007223 */ /* 0x000fc80000000003 */
[----:B------:R-:W-:-:S04]  /*4fd0*/  FFMA R3, R0, R27, RZ ;  /* 0x0000001b00037223 */ /* 0x000fc800000000ff */
[----:B------:R-:W-:-:S04]  /*4fe0*/  FFMA R4, -R2, R3, R27 ;  /* 0x0000000302047223 */ /* 0x000fc8000000011b */
[----:B------:R-:W-:Y:S01]  /*4ff0*/  FFMA R5, R0, R4, R3 ;  /* 0x0000000400057223 */ /* 0x000fe20000000003 */
[----:B----4-:R-:W-:Y:S06]  /*5000*/  @!P0 BRA `(.L_x_87) ;  /* 0x0000000000148947 */ /* 0x010fec0003800000 */
[----:B012---:R-:W-:Y:S02]  /*5010*/  MOV R13, R27 ;  /* 0x0000001b000d7202 */ /* 0x007fe40000000f00 */
[----:B------:R-:W-:Y:S02]  /*5020*/  MOV R0, R2 ;  /* 0x0000000200007202 */ /* 0x000fe40000000f00 */
[----:B------:R-:W-:-:S07]  /*5030*/  MOV R12, 0x5050 ;  /* 0x00005050000c7802 */ /* 0x000fce0000000f00 */
[----:B------:R-:W-:Y:S05]  /*5040*/  CALL.REL.NOINC `($__internal_3_$__cuda_sm3x_div_rn_noftz_f32_slowpath) ;  /* 0x0000000800687944 */ /* 0x000fea0003c00000 */
[----:B------:R-:W-:-:S07]  /*5050*/  MOV R5, R0 ;  /* 0x0000000000057202 */ /* 0x000fce0000000f00 */
.L_x_87:
[----:B------:R-:W-:Y:S05]  /*5060*/  BSYNC.RECONVERGENT B2 ;  /* 0x0000000000027941 */ /* 0x000fea0003800200 */
.L_x_86:
[----:B------:R-:W3:Y:S02]  /*5070*/  LDC.64 R2, c[0x0][0x380] ;  /* 0x0000e000ff027b82 */ /* 0x000ee40000000a00 */
[----:B---3--:R-:W-:-:S05]  /*5080*/  IMAD.WIDE R26, R26, 0x4, R2 ;  /* 0x000000041a1a7825 */ /* 0x008fca00078e0202 */
[----:B------:R-:W-:Y:S01]  /*5090*/  STG.E desc[UR12][R26.64], R5 ;  /* 0x000000051a007986 */ /* 0x000fe2000c10190c */
[----:B------:R-:W-:Y:S05]  /*50a0*/  EXIT ;  /* 0x000000000000794d */ /* 0x000fea0003800000 */
        .weak           $__internal_0_$__cuda_sm20_div_rn_f64_full
        .type           $__internal_0_$__cuda_sm20_div_rn_f64_full,@function
        .size           $__internal_0_$__cuda_sm20_div_rn_f64_full,($__internal_1_$__cuda_sm20_drsqrt_f64_slowpath_v2 - $__internal_0_$__cuda_sm20_div_rn_f64_full)
$__internal_0_$__cuda_sm20_div_rn_f64_full:
[----:B------:R-:W-:Y:S01]  /*50b0*/  FSETP.GEU.AND P2, PT, |R13|, 1.469367938527859385e-39, PT ;  /* 0x001000000d00780b */ /* 0x000fe20003f4e200 */
[----:B------:R-:W-:Y:S01]  /*50c0*/  BSSY.RECONVERGENT B1, `(.L_x_88) ;  /* 0x0000056000017945 */ /* 0x000fe20003800200 */
[C---:B------:R-:W-:Y:S02]  /*50d0*/  FSETP.GEU.AND P0, PT, |R17|.reuse, 1.469367938527859385e-39, PT ;  /* 0x001000001100780b */ /* 0x040fe40003f0e200 */
[----:B------:R-:W-:Y:S02]  /*50e0*/  LOP3.LUT R14, R17, 0x800fffff, RZ, 0xc0, !PT ;  /* 0x800fffff110e7812 */ /* 0x000fe400078ec0ff */
[----:B------:R-:W-:Y:S02]  /*50f0*/  LOP3.LUT R28, R13, 0x7ff00000, RZ, 0xc0, !PT ;  /* 0x7ff000000d1c7812 */ /* 0x000fe400078ec0ff */
[----:B------:R-:W-:Y:S02]  /*5100*/  LOP3.LUT R15, R14, 0x3ff00000, RZ, 0xfc, !PT ;  /* 0x3ff000000e0f7812 */ /* 0x000fe400078efcff */
[----:B------:R-:W-:-:S02]  /*5110*/  MOV R14, R16 ;  /* 0x00000010000e7202 */ /* 0x000fc40000000f00 */
[C---:B------:R-:W-:Y:S02]  /*5120*/  LOP3.LUT R31, R17.reuse, 0x7ff00000, RZ, 0xc0, !PT ;  /* 0x7ff00000111f7812 */ /* 0x040fe400078ec0ff */
[----:B------:R-:W-:Y:S01]  /*5130*/  @!P2 LOP3.LUT R19, R17, 0x7ff00000, RZ, 0xc0, !PT ;  /* 0x7ff000001113a812 */ /* 0x000fe200078ec0ff */
[----:B------:R-:W-:Y:S01]  /*5140*/  @!P0 DMUL R14, R16, 8.98846567431157953865e+307 ;  /* 0x7fe00000100e8828 */ /* 0x000fe20000000000 */
[----:B------:R-:W-:Y:S02]  /*5150*/  MOV R29, 0x1ca00000 ;  /* 0x1ca00000001d7802 */ /* 0x000fe40000000f00 */
[C---:B------:R-:W-:Y:S02]  /*5160*/  @!P2 ISETP.GE.U32.AND P3, PT, R28.reuse, R19, PT ;  /* 0x000000131c00a20c */ /* 0x040fe40003f66070 */
[----:B------:R-:W-:Y:S01]  /*5170*/  ISETP.GE.U32.AND P1, PT, R28, R31, PT ;  /* 0x0000001f1c00720c */ /* 0x000fe20003f26070 */
[----:B------:R-:W0:Y:S01]  /*5180*/  MUFU.RCP64H R21, R15 ;  /* 0x0000000f00157308 */ /* 0x000e220000001800 */
[----:B------:R-:W-:-:S02]  /*5190*/  @!P2 SEL R23, R29, 0x63400000, !P3 ;  /* 0x634000001d17a807 */ /* 0x000fc40005800000 */
[----:B------:R-:W-:Y:S02]  /*51a0*/  SEL R19, R29, 0x63400000, !P1 ;  /* 0x634000001d137807 */ /* 0x000fe40004800000 */
[--C-:B------:R-:W-:Y:S02]  /*51b0*/  @!P2 LOP3.LUT R23, R23, 0x80000000, R13.reuse, 0xf8, !PT ;  /* 0x800000001717a812 */ /* 0x100fe400078ef80d */
[----:B------:R-:W-:Y:S02]  /*51c0*/  LOP3.LUT R19, R19, 0x800fffff, R13, 0xf8, !PT ;  /* 0x800fffff13137812 */ /* 0x000fe400078ef80d */
[----:B------:R-:W-:Y:S02]  /*51d0*/  @!P2 LOP3.LUT R23, R23, 0x100000, RZ, 0xfc, !PT ;  /* 0x001000001717a812 */ /* 0x000fe400078efcff */
[----:B------:R-:W-:Y:S02]  /*51e0*/  MOV R18, R12 ;  /* 0x0000000c00127202 */ /* 0x000fe40000000f00 */
[----:B------:R-:W-:-:S02]  /*51f0*/  @!P2 MOV R22, RZ ;  /* 0x000000ff0016a202 */ /* 0x000fc40000000f00 */
[----:B------:R-:W-:Y:S02]  /*5200*/  MOV R20, 0x1 ;  /* 0x0000000100147802 */ /* 0x000fe40000000f00 */
[----:B------:R-:W-:Y:S02]  /*5210*/  @!P0 LOP3.LUT R31, R15, 0x7ff00000, RZ, 0xc0, !PT ;  /* 0x7ff000000f1f8812 */ /* 0x000fe400078ec0ff */
[----:B------:R-:W-:Y:S02]  /*5220*/  @!P2 DFMA R18, R18, 2, -R22 ;  /* 0x400000001212a82b */ /* 0x000fe40000000816 */
[----:B0-----:R-:W-:-:S08]  /*5230*/  DFMA R22, R20, -R14, 1 ;  /* 0x3ff000001416742b */ /* 0x001fd0000000080e */
[----:B------:R-:W-:-:S08]  /*5240*/  DFMA R22, R22, R22, R22 ;  /* 0x000000161616722b */ /* 0x000fd00000000016 */
[----:B------:R-:W-:-:S08]  /*5250*/  DFMA R20, R20, R22, R20 ;  /* 0x000000161414722b */ /* 0x000fd00000000014 */
[----:B------:R-:W-:-:S08]  /*5260*/  DFMA R22, R20, -R14, 1 ;  /* 0x3ff000001416742b */ /* 0x000fd0000000080e */
[----:B------:R-:W-:-:S08]  /*5270*/  DFMA R20, R20, R22, R20 ;  /* 0x000000161414722b */ /* 0x000fd00000000014 */
[----:B------:R-:W-:-:S08]  /*5280*/  DMUL R22, R20, R18 ;  /* 0x0000001214167228 */ /* 0x000fd00000000000 */
[----:B------:R-:W-:-:S08]  /*5290*/  DFMA R24, R22, -R14, R18 ;  /* 0x8000000e1618722b */ /* 0x000fd00000000012 */
[----:B------:R-:W-:Y:S01]  /*52a0*/  DFMA R24, R20, R24, R22 ;  /* 0x000000181418722b */ /* 0x000fe20000000016 */
[----:B------:R-:W-:Y:S02]  /*52b0*/  MOV R22, R28 ;  /* 0x0000001c00167202 */ /* 0x000fe40000000f00 */
[----:B------:R-:W-:-:S04]  /*52c0*/  @!P2 LOP3.LUT R22, R19, 0x7ff00000, RZ, 0xc0, !PT ;  /* 0x7ff000001316a812 */ /* 0x000fc800078ec0ff */
[----:B------:R-:W-:-:S04]  /*52d0*/  IADD3 R20, PT, PT, R22, -0x1, RZ ;  /* 0xffffffff16147810 */ /* 0x000fc80007ffe0ff */
[----:B------:R-:W-:Y:S02]  /*52e0*/  ISETP.GT.U32.AND P0, PT, R20, 0x7feffffe, PT ;  /* 0x7feffffe1400780c */ /* 0x000fe40003f04070 */
[----:B------:R-:W-:-:S04]  /*52f0*/  IADD3 R20, PT, PT, R31, -0x1, RZ ;  /* 0xffffffff1f147810 */ /* 0x000fc80007ffe0ff */
[----:B------:R-:W-:-:S13]  /*5300*/  ISETP.GT.U32.OR P0, PT, R20, 0x7feffffe, P0 ;  /* 0x7feffffe1400780c */ /* 0x000fda0000704470 */
[----:B------:R-:W-:Y:S05]  /*5310*/  @P0 BRA `(.L_x_89) ;  /* 0x00000000006c0947 */ /* 0x000fea0003800000 */
[----:B------:R-:W-:-:S04]  /*5320*/  LOP3.LUT R13, R17, 0x7ff00000, RZ, 0xc0, !PT ;  /* 0x7ff00000110d7812 */ /* 0x000fc800078ec0ff */
[CC--:B------:R-:W-:Y:S02]  /*5330*/  VIADDMNMX R12, R28.reuse, -R13.reuse, 0xb9600000, !PT ;  /* 0xb96000001c0c7446 */ /* 0x0c0fe4000780090d */
[----:B------:R-:W-:Y:S02]  /*5340*/  ISETP.GE.U32.AND P0, PT, R28, R13, PT ;  /* 0x0000000d1c00720c */ /* 0x000fe40003f06070 */
[----:B------:R-:W-:Y:S02]  /*5350*/  VIMNMX R12, PT, PT, R12, 0x46a00000, PT ;  /* 0x46a000000c0c7848 */ /* 0x000fe40003fe0100 */
[----:B------:R-:W-:-:S04]  /*5360*/  SEL R29, R29, 0x63400000, !P0 ;  /* 0x634000001d1d7807 */ /* 0x000fc80004000000 */
[----:B------:R-:W-:Y:S02]  /*5370*/  IADD3 R22, PT, PT, -R29, R12, RZ ;  /* 0x0000000c1d167210 */ /* 0x000fe40007ffe1ff */
[----:B------:R-:W-:Y:S02]  /*5380*/  MOV R12, RZ ;  /* 0x000000ff000c7202 */ /* 0x000fe40000000f00 */
[----:B------:R-:W-:-:S06]  /*5390*/  IADD3 R13, PT, PT, R22, 0x7fe00000, RZ ;  /* 0x7fe00000160d7810 */ /* 0x000fcc0007ffe0ff */
[----:B------:R-:W-:-:S10]  /*53a0*/  DMUL R20, R24, R12 ;  /* 0x0000000c18147228 */ /* 0x000fd40000000000 */
[----:B------:R-:W-:-:S13]  /*53b0*/  FSETP.GTU.AND P0, PT, |R21|, 1.469367938527859385e-39, PT ;  /* 0x001000001500780b */ /* 0x000fda0003f0c200 */
[----:B------:R-:W-:Y:S05]  /*53c0*/  @P0 BRA `(.L_x_90) ;  /* 0x0000000000940947 */ /* 0x000fea0003800000 */
[----:B------:R-:W-:Y:S01]  /*53d0*/  DFMA R14, R24, -R14, R18 ;  /* 0x8000000e180e722b */ /* 0x000fe20000000012 */
[----:B------:R-:W-:-:S09]  /*53e0*/  MOV R12, RZ ;  /* 0x000000ff000c7202 */ /* 0x000fd20000000f00 */
[C---:B------:R-:W-:Y:S02]  /*53f0*/  FSETP.NEU.AND P0, PT, R15.reuse, RZ, PT ;  /* 0x000000ff0f00720b */ /* 0x040fe40003f0d000 */
[----:B------:R-:W-:-:S04]  /*5400*/  LOP3.LUT R17, R15, 0x80000000, R17, 0x48, !PT ;  /* 0x800000000f117812 */ /* 0x000fc800078e4811 */
[----:B------:R-:W-:-:S07]  /*5410*/  LOP3.LUT R13, R17, R13, RZ, 0xfc, !PT ;  /* 0x0000000d110d7212 */ /* 0x000fce00078efcff */
[----:B------:R-:W-:Y:S05]  /*5420*/  @!P0 BRA `(.L_x_90) ;  /* 0x00000000007c8947 */ /* 0x000fea0003800000 */
[----:B------:R-:W-:Y:S01]  /*5430*/  IADD3 R15, PT, PT, -R22, RZ, RZ ;  /* 0x000000ff160f7210 */ /* 0x000fe20007ffe1ff */
[----:B------:R-:W-:Y:S01]  /*5440*/  DMUL.RP R12, R24, R12 ;  /* 0x0000000c180c7228 */ /* 0x000fe20000008000 */
[----:B------:R-:W-:-:S06]  /*5450*/  MOV R14, RZ ;  /* 0x000000ff000e7202 */ /* 0x000fcc0000000f00 */
[----:B------:R-:W-:-:S03]  /*5460*/  DFMA R14, R20, -R14, R24 ;  /* 0x8000000e140e722b */ /* 0x000fc60000000018 */
[----:B------:R-:W-:-:S03]  /*5470*/  LOP3.LUT R17, R13, R17, RZ, 0x3c, !PT ;  /* 0x000000110d117212 */ /* 0x000fc600078e3cff */
[----:B------:R-:W-:-:S04]  /*5480*/  IADD3 R14, PT, PT, -R22, -0x43300000, RZ ;  /* 0xbcd00000160e7810 */ /* 0x000fc80007ffe1ff */
[----:B------:R-:W-:-:S04]  /*5490*/  FSETP.NEU.AND P0, PT, |R15|, R14, PT ;  /* 0x0000000e0f00720b */ /* 0x000fc80003f0d200 */
[----:B------:R-:W-:Y:S02]  /*54a0*/  FSEL R20, R12, R20, !P0 ;  /* 0x000000140c147208 */ /* 0x000fe40004000000 */
[----:B------:R-:W-:Y:S01]  /*54b0*/  FSEL R21, R17, R21, !P0 ;  /* 0x0000001511157208 */ /* 0x000fe20004000000 */
[----:B------:R-:W-:Y:S06]  /*54c0*/  BRA `(.L_x_90) ;  /* 0x0000000000547947 */ /* 0x000fec0003800000 */
.L_x_89:
[----:B------:R-:W-:-:S14]  /*54d0*/  DSETP.NAN.AND P0, PT, R12, R12, PT ;  /* 0x0000000c0c00722a */ /* 0x000fdc0003f08000 */
[----:B------:R-:W-:Y:S05]  /*54e0*/  @P0 BRA `(.L_x_91) ;  /* 0x0000000000440947 */ /* 0x000fea0003800000 */
[----:B------:R-:W-:-:S14]  /*54f0*/  DSETP.NAN.AND P0, PT, R16, R16, PT ;  /* 0x000000101000722a */ /* 0x000fdc0003f08000 */
[----:B------:R-:W-:Y:S05]  /*5500*/  @P0 BRA `(.L_x_92) ;  /* 0x0000000000300947 */ /* 0x000fea0003800000 */
[----:B------:R-:W-:Y:S02]  /*5510*/  ISETP.NE.AND P0, PT, R22, R31, PT ;  /* 0x0000001f1600720c */ /* 0x000fe40003f05270 */
[----:B------:R-:W-:Y:S02]  /*5520*/  MOV R20, 0x0 ;  /* 0x0000000000147802 */ /* 0x000fe40000000f00 */
[----:B------:R-:W-:-:S09]  /*5530*/  MOV R21, 0xfff80000 ;  /* 0xfff8000000157802 */ /* 0x000fd20000000f00 */
[----:B------:R-:W-:Y:S05]  /*5540*/  @!P0 BRA `(.L_x_90) ;  /* 0x0000000000348947 */ /* 0x000fea0003800000 */
[----:B------:R-:W-:Y:S02]  /*5550*/  ISETP.NE.AND P0, PT, R22, 0x7ff00000, PT ;  /* 0x7ff000001600780c */ /* 0x000fe40003f05270 */
[----:B------:R-:W-:Y:S02]  /*5560*/  LOP3.LUT R21, R13, 0x80000000, R17, 0x48, !PT ;  /* 0x800000000d157812 */ /* 0x000fe400078e4811 */
[----:B------:R-:W-:-:S13]  /*5570*/  ISETP.EQ.OR P0, PT, R31, RZ, !P0 ;  /* 0x000000ff1f00720c */ /* 0x000fda0004702670 */
[----:B------:R-:W-:Y:S02]  /*5580*/  @P0 LOP3.LUT R12, R21, 0x7ff00000, RZ, 0xfc, !PT ;  /* 0x7ff00000150c0812 */ /* 0x000fe400078efcff */
[----:B------:R-:W-:Y:S02]  /*5590*/  @!P0 MOV R20, RZ ;  /* 0x000000ff00148202 */ /* 0x000fe40000000f00 */
[----:B------:R-:W-:Y:S02]  /*55a0*/  @P0 MOV R20, RZ ;  /* 0x000000ff00140202 */ /* 0x000fe40000000f00 */
[----:B------:R-:W-:Y:S01]  /*55b0*/  @P0 MOV R21, R12 ;  /* 0x0000000c00150202 */ /* 0x000fe20000000f00 */
[----:B------:R-:W-:Y:S06]  /*55c0*/  BRA `(.L_x_90) ;  /* 0x0000000000147947 */ /* 0x000fec0003800000 */
.L_x_92:
[----:B------:R-:W-:Y:S02]  /*55d0*/  LOP3.LUT R21, R17, 0x80000, RZ, 0xfc, !PT ;  /* 0x0008000011157812 */ /* 0x000fe400078efcff */
[----:B------:R-:W-:Y:S01]  /*55e0*/  MOV R20, R16 ;  /* 0x0000001000147202 */ /* 0x000fe20000000f00 */
[----:B------:R-:W-:Y:S06]  /*55f0*/  BRA `(.L_x_90) ;  /* 0x0000000000087947 */ /* 0x000fec0003800000 */
.L_x_91:
[----:B------:R-:W-:Y:S02]  /*5600*/  LOP3.LUT R21, R13, 0x80000, RZ, 0xfc, !PT ;  /* 0x000800000d157812 */ /* 0x000fe400078efcff */
[----:B------:R-:W-:-:S07]  /*5610*/  MOV R20, R12 ;  /* 0x0000000c00147202 */ /* 0x000fce0000000f00 */
.L_x_90:
[----:B------:R-:W-:Y:S05]  /*5620*/  BSYNC.RECONVERGENT B1 ;  /* 0x0000000000017941 */ /* 0x000fea0003800200 */
.L_x_88:
[----:B------:R-:W-:Y:S01]  /*5630*/  HFMA2 R13, -RZ, RZ, 0, 0 ;  /* 0x00000000ff0d7431 */ /* 0x000fe200000001ff */
[----:B------:R-:W-:-:S04]  /*5640*/  MOV R12, R0 ;  /* 0x00000000000c7202 */ /* 0x000fc80000000f00 */
[----:B------:R-:W-:Y:S05]  /*5650*/  RET.REL.NODEC R12 `(_Z32calculateInterSubjectCorrelationPfS_PKfii) ;  /* 0xffffffa80c687950 */ /* 0x000fea0003c3ffff */
        .weak           $__internal_1_$__cuda_sm20_drsqrt_f64_slowpath_v2
        .type           $__internal_1_$__cuda_sm20_drsqrt_f64_slowpath_v2,@function
        .size           $__internal_1_$__cuda_sm20_drsqrt_f64_slowpath_v2,($__internal_2_$__cuda_sm20_sqrt_rn_f32_slowpath - $__internal_1_$__cuda_sm20_drsqrt_f64_slowpath_v2)
$__internal_1_$__cuda_sm20_drsqrt_f64_slowpath_v2:
[----:B------:R-:W-:Y:S01]  /*5660*/  DSETP.NEU.AND P0, PT, R10, RZ, PT ;  /* 0x000000ff0a00722a */ /* 0x000fe20003f0d000 */
[----:B------:R-:W-:Y:S01]  /*5670*/  BSSY.RECONVERGENT B1, `(.L_x_93) ;  /* 0x000001c000017945 */ /* 0x000fe20003800200 */
[----:B------:R-:W-:-:S12]  /*5680*/  LOP3.LUT R8, R11, 0x80000000, RZ, 0xc0, !PT ;  /* 0x800000000b087812 */ /* 0x000fd800078ec0ff */
[----:B------:R-:W-:Y:S05]  /*5690*/  @!P0 BRA `(.L_x_94) ;  /* 0x00000000005c8947 */ /* 0x000fea0003800000 */
[----:B------:R-:W-:-:S14]  /*56a0*/  DSETP.GTU.AND P0, PT, |R10|, +INF , PT ;  /* 0x7ff000000a00742a */ /* 0x000fdc0003f0c200 */
[----:B------:R-:W-:Y:S05]  /*56b0*/  @P0 BRA `(.L_x_95) ;  /* 0x00000000004c0947 */ /* 0x000fea0003800000 */
[----:B------:R-:W-:-:S13]  /*56c0*/  ISETP.NE.AND P0, PT, R8, RZ, PT ;  /* 0x000000ff0800720c */ /* 0x000fda0003f05270 */
[----:B------:R-:W-:Y:S02]  /*56d0*/  @P0 MOV R8, 0x0 ;  /* 0x0000000000080802 */ /* 0x000fe40000000f00 */
[----:B------:R-:W-:Y:S01]  /*56e0*/  @P0 MOV R9, 0xfff80000 ;  /* 0xfff8000000090802 */ /* 0x000fe20000000f00 */
[----:B------:R-:W-:Y:S06]  /*56f0*/  @P0 BRA `(.L_x_96) ;  /* 0x00000000004c0947 */ /* 0x000fec0003800000 */
[----:B------:R-:W-:-:S14]  /*5700*/  DSETP.NEU.AND P0, PT, |R10|, +INF , PT ;  /* 0x7ff000000a00742a */ /* 0x000fdc0003f0d200 */
[----:B------:R-:W-:Y:S01]  /*5710*/  @!P0 CS2R R8, SRZ ;  /* 0x0000000000088805 */ /* 0x000fe2000001ff00 */
[----:B------:R-:W-:Y:S06]  /*5720*/  @!P0 BRA `(.L_x_96) ;  /* 0x0000000000408947 */ /* 0x000fec0003800000 */
[----:B------:R-:W-:Y:S01]  /*5730*/  DMUL R10, R10, 1.80143985094819840000e+16 ;  /* 0x435000000a0a7828 */ /* 0x000fe20000000000 */
[----:B------:R-:W-:Y:S02]  /*5740*/  MOV R8, RZ ;  /* 0x000000ff00087202 */ /* 0x000fe40000000f00 */
[----:B------:R-:W-:Y:S02]  /*5750*/  MOV R14, 0x0 ;  /* 0x00000000000e7802 */ /* 0x000fe40000000f00 */
[----:B------:R-:W-:Y:S01]  /*5760*/  MOV R15, 0x3fd80000 ;  /* 0x3fd80000000f7802 */ /* 0x000fe20000000f00 */
[----:B------:R-:W0:Y:S02]  /*5770*/  MUFU.RSQ64H R9, R11 ;  /* 0x0000000b00097308 */ /* 0x000e240000001c00 */
[----:B0-----:R-:W-:-:S08]  /*5780*/  DMUL R12, R8, R8 ;  /* 0x00000008080c7228 */ /* 0x001fd00000000000 */
[----:B------:R-:W-:-:S08]  /*5790*/  DFMA R12, R10, -R12, 1 ;  /* 0x3ff000000a0c742b */ /* 0x000fd0000000080c */
[----:B------:R-:W-:Y:S02]  /*57a0*/  DFMA R14, R12, R14, 0.5 ;  /* 0x3fe000000c0e742b */ /* 0x000fe4000000000e */
[----:B------:R-:W-:-:S08]  /*57b0*/  DMUL R12, R8, R12 ;  /* 0x0000000c080c7228 */ /* 0x000fd00000000000 */
[----:B------:R-:W-:-:S08]  /*57c0*/  DFMA R8, R14, R12, R8 ;  /* 0x0000000c0e08722b */ /* 0x000fd00000000008 */
[----:B------:R-:W-:Y:S01]  /*57d0*/  DMUL R8, R8, 134217728 ;  /* 0x41a0000008087828 */ /* 0x000fe20000000000 */
[----:B------:R-:W-:Y:S10]  /*57e0*/  BRA `(.L_x_96) ;  /* 0x0000000000107947 */ /* 0x000ff40003800000 */
.L_x_95:
[----:B------:R-:W-:Y:S01]  /*57f0*/  DADD R8, R10, R10 ;  /* 0x000000000a087229 */ /* 0x000fe2000000000a */
[----:B------:R-:W-:Y:S10]  /*5800*/  BRA `(.L_x_96) ;  /* 0x0000000000087947 */ /* 0x000ff40003800000 */
.L_x_94:
[----:B------:R-:W-:Y:S02]  /*5810*/  LOP3.LUT R9, R8, 0x7ff00000, RZ, 0xfc, !PT ;  /* 0x7ff0000008097812 */ /* 0x000fe400078efcff */
[----:B------:R-:W-:-:S07]  /*5820*/  MOV R8, RZ ;  /* 0x000000ff00087202 */ /* 0x000fce0000000f00 */
.L_x_96:
[----:B------:R-:W-:Y:S05]  /*5830*/  BSYNC.RECONVERGENT B1 ;  /* 0x0000000000017941 */ /* 0x000fea0003800200 */
.L_x_93:
[----:B------:R-:W-:Y:S01]  /*5840*/  MOV R11, R9 ;  /* 0x00000009000b7202 */ /* 0x000fe20000000f00 */
[----:B------:R-:W-:Y:S01]  /*5850*/  HFMA2 R9, -RZ, RZ, 0, 0 ;  /* 0x00000000ff097431 */ /* 0x000fe200000001ff */
[----:B------:R-:W-:Y:S02]  /*5860*/  MOV R10, R8 ;  /* 0x00000008000a7202 */ /* 0x000fe40000000f00 */
[----:B------:R-:W-:-:S04]  /*5870*/  MOV R8, R16 ;  /* 0x0000001000087202 */ /* 0x000fc80000000f00 */
[----:B------:R-:W-:Y:S05]  /*5880*/  RET.REL.NODEC R8 `(_Z32calculateInterSubjectCorrelationPfS_PKfii) ;  /* 0xffffffa408dc7950 */ /* 0x000fea0003c3ffff */
        .weak           $__internal_2_$__cuda_sm20_sqrt_rn_f32_slowpath
        .type           $__internal_2_$__cuda_sm20_sqrt_rn_f32_slowpath,@function
        .size           $__internal_2_$__cuda_sm20_sqrt_rn_f32_slowpath,($__internal_3_$__cuda_sm3x_div_rn_noftz_f32_slowpath - $__internal_2_$__cuda_sm20_sqrt_rn_f32_slowpath)
$__internal_2_$__cuda_sm20_sqrt_rn_f32_slowpath:
[----:B------:R-:W-:-:S13]  /*5890*/  LOP3.LUT P0, RZ, R0, 0x7fffffff, RZ, 0xc0, !PT ;  /* 0x7fffffff00ff7812 */ /* 0x000fda000780c0ff */
[----:B------:R-:W-:Y:S01]  /*58a0*/  @!P0 MOV R12, R0 ;  /* 0x00000000000c8202 */ /* 0x000fe20000000f00 */
[----:B------:R-:W-:Y:S06]  /*58b0*/  @!P0 BRA `(.L_x_97) ;  /* 0x0000000000408947 */ /* 0x000fec0003800000 */
[----:B------:R-:W-:-:S13]  /*58c0*/  FSETP.GEU.FTZ.AND P0, PT, R0, RZ, PT ;  /* 0x000000ff0000720b */ /* 0x000fda0003f1e000 */
[----:B------:R-:W-:Y:S01]  /*58d0*/  @!P0 MOV R12, 0x7fffffff ;  /* 0x7fffffff000c8802 */ /* 0x000fe20000000f00 */
[----:B------:R-:W-:Y:S06]  /*58e0*/  @!P0 BRA `(.L_x_97) ;  /* 0x0000000000348947 */ /* 0x000fec0003800000 */
[----:B------:R-:W-:-:S13]  /*58f0*/  FSETP.GTU.FTZ.AND P0, PT, |R0|, +INF , PT ;  /* 0x7f8000000000780b */ /* 0x000fda0003f1c200 */
[----:B------:R-:W-:Y:S01]  /*5900*/  @P0 FADD.FTZ R12, R0, 1 ;  /* 0x3f800000000c0421 */ /* 0x000fe20000010000 */
[----:B------:R-:W-:Y:S06]  /*5910*/  @P0 BRA `(.L_x_97) ;  /* 0x0000000000280947 */ /* 0x000fec0003800000 */
[----:B------:R-:W-:-:S13]  /*5920*/  FSETP.NEU.FTZ.AND P0, PT, |R0|, +INF , PT ;  /* 0x7f8000000000780b */ /* 0x000fda0003f1d200 */
[----:B------:R-:W-:-:S04]  /*5930*/  @P0 FFMA R15, R0, 1.84467440737095516160e+19, RZ ;  /* 0x5f800000000f0823 */ /* 0x000fc800000000ff */
[----:B------:R-:W0:Y:S02]  /*5940*/  @P0 MUFU.RSQ R12, R15 ;  /* 0x0000000f000c0308 */ /* 0x000e240000001400 */
[----:B0-----:R-:W-:Y:S01]  /*5950*/  @P0 FMUL.FTZ R20, R15, R12 ;  /* 0x0000000c0f140220 */ /* 0x001fe20000410000 */
[----:B------:R-:W-:Y:S01]  /*5960*/  @P0 FMUL.FTZ R22, R12, 0.5 ;  /* 0x3f0000000c160820 */ /* 0x000fe20000410000 */
[----:B------:R-:W-:Y:S02]  /*5970*/  @!P0 MOV R12, R0 ;  /* 0x00000000000c8202 */ /* 0x000fe40000000f00 */
[----:B------:R-:W-:-:S04]  /*5980*/  @P0 FADD.FTZ R21, -R20, -RZ ;  /* 0x800000ff14150221 */ /* 0x000fc80000010100 */
[----:B------:R-:W-:-:S04]  /*5990*/  @P0 FFMA R21, R20, R21, R15 ;  /* 0x0000001514150223 */ /* 0x000fc8000000000f */
[----:B------:R-:W-:-:S04]  /*59a0*/  @P0 FFMA R21, R21, R22, R20 ;  /* 0x0000001615150223 */ /* 0x000fc80000000014 */
[----:B------:R-:W-:-:S07]  /*59b0*/  @P0 FMUL.FTZ R12, R21, 2.3283064365386962891e-10 ;  /* 0x2f800000150c0820 */ /* 0x000fce0000410000 */
.L_x_97:
[----:B------:R-:W-:Y:S01]  /*59c0*/  HFMA2 R21, -RZ, RZ, 0, 0 ;  /* 0x00000000ff157431 */ /* 0x000fe200000001ff */
[----:B------:R-:W-:-:S04]  /*59d0*/  MOV R20, R23 ;  /* 0x0000001700147202 */ /* 0x000fc80000000f00 */
[----:B------:R-:W-:Y:S05]  /*59e0*/  RET.REL.NODEC R20 `(_Z32calculateInterSubjectCorrelationPfS_PKfii) ;  /* 0xffffffa414847950 */ /* 0x000fea0003c3ffff */
        .weak           $__internal_3_$__cuda_sm3x_div_rn_noftz_f32_slowpath
        .type           $__internal_3_$__cuda_sm3x_div_rn_noftz_f32_slowpath,@function
        .size           $__internal_3_$__cuda_sm3x_div_rn_noftz_f32_slowpath,(.L_x_113 - $__internal_3_$__cuda_sm3x_div_rn_noftz_f32_slowpath)
$__internal_3_$__cuda_sm3x_div_rn_noftz_f32_slowpath:
[----:B------:R-:W-:Y:S01]  /*59f0*/  SHF.R.U32.HI R20, RZ, 0x17, R0 ;  /* 0x00000017ff147819 */ /* 0x000fe20000011600 */
[----:B------:R-:W-:Y:S01]  /*5a00*/  BSSY.RECONVERGENT B0, `(.L_x_98) ;  /* 0x0000062000007945 */ /* 0x000fe20003800200 */
[----:B------:R-:W-:Y:S02]  /*5a10*/  SHF.R.U32.HI R22, RZ, 0x17, R13 ;  /* 0x00000017ff167819 */ /* 0x000fe4000001160d */
[----:B------:R-:W-:Y:S02]  /*5a20*/  LOP3.LUT R20, R20, 0xff, RZ, 0xc0, !PT ;  /* 0x000000ff14147812 */ /* 0x000fe400078ec0ff */
[----:B------:R-:W-:Y:S02]  /*5a30*/  LOP3.LUT R22, R22, 0xff, RZ, 0xc0, !PT ;  /* 0x000000ff16167812 */ /* 0x000fe400078ec0ff */
[----:B------:R-:W-:Y:S02]  /*5a40*/  IADD3 R25, PT, PT, R20, -0x1, RZ ;  /* 0xffffffff14197810 */ /* 0x000fe40007ffe0ff */
[----:B------:R-:W-:-:S02]  /*5a50*/  IADD3 R23, PT, PT, R22, -0x1, RZ ;  /* 0xffffffff16177810 */ /* 0x000fc40007ffe0ff */
[----:B------:R-:W-:-:S04]  /*5a60*/  ISETP.GT.U32.AND P0, PT, R25, 0xfd, PT ;  /* 0x000000fd1900780c */ /* 0x000fc80003f04070 */
[----:B------:R-:W-:-:S13]  /*5a70*/  ISETP.GT.U32.OR P0, PT, R23, 0xfd, P0 ;  /* 0x000000fd1700780c */ /* 0x000fda0000704470 */
[----:B------:R-:W-:Y:S01]  /*5a80*/  @!P0 MOV R21, RZ ;  /* 0x000000ff00158202 */ /* 0x000fe20000000f00 */
[----:B------:R-:W-:Y:S06]  /*5a90*/  @!P0 BRA `(.L_x_99) ;  /* 0x00000000005c8947 */ /* 0x000fec0003800000 */
[----:B------:R-:W-:Y:S02]  /*5aa0*/  FSETP.GTU.FTZ.AND P0, PT, |R13|, +INF , PT ;  /* 0x7f8000000d00780b */ /* 0x000fe40003f1c200 */
[----:B------:R-:W-:-:S04]  /*5ab0*/  FSETP.GTU.FTZ.AND P1, PT, |R0|, +INF , PT ;  /* 0x7f8000000000780b */ /* 0x000fc80003f3c200 */
[----:B------:R-:W-:-:S13]  /*5ac0*/  PLOP3.LUT P0, PT, P0, P1, PT, 0xf8, 0x8f ;  /* 0x00000000008f781c */ /* 0x000fda0000703f70 */
[----:B------:R-:W-:Y:S05]  /*5ad0*/  @P0 BRA `(.L_x_100) ;  /* 0x00000004004c0947 */ /* 0x000fea0003800000 */
[----:B------:R-:W-:-:S13]  /*5ae0*/  LOP3.LUT P0, RZ, R0, 0x7fffffff, R13, 0xc8, !PT ;  /* 0x7fffffff00ff7812 */ /* 0x000fda000780c80d */
[----:B------:R-:W-:Y:S05]  /*5af0*/  @!P0 BRA `(.L_x_101) ;  /* 0x00000004003c8947 */ /* 0x000fea0003800000 */
[C---:B------:R-:W-:Y:S02]  /*5b00*/  FSETP.NEU.FTZ.AND P1, PT, |R13|.reuse, +INF , PT ;  /* 0x7f8000000d00780b */ /* 0x040fe40003f3d200 */
[----:B------:R-:W-:Y:S02]  /*5b10*/  FSETP.NEU.FTZ.AND P2, PT, |R0|, +INF , PT ;  /* 0x7f8000000000780b */ /* 0x000fe40003f5d200 */
[----:B------:R-:W-:-:S11]  /*5b20*/  FSETP.NEU.FTZ.AND P0, PT, |R13|, +INF , PT ;  /* 0x7f8000000d00780b */ /* 0x000fd60003f1d200 */
[----:B------:R-:W-:Y:S05]  /*5b30*/  @!P2 BRA !P1, `(.L_x_101) ;  /* 0x00000004002ca947 */ /* 0x000fea0004800000 */
[----:B------:R-:W-:-:S04]  /*5b40*/  LOP3.LUT P1, RZ, R13, 0x7fffffff, RZ, 0xc0, !PT ;  /* 0x7fffffff0dff7812 */ /* 0x000fc8000782c0ff */
[----:B------:R-:W-:-:S13]  /*5b50*/  PLOP3.LUT P1, PT, P2, P1, PT, 0x2f, 0xf2 ;  /* 0x0000000000f2781c */ /* 0x000fda0001722577 */
[----:B------:R-:W-:Y:S05]  /*5b60*/  @P1 BRA `(.L_x_102) ;  /* 0x0000000400181947 */ /* 0x000fea0003800000 */
[----:B------:R-:W-:-:S04]  /*5b70*/  LOP3.LUT P1, RZ, R0, 0x7fffffff, RZ, 0xc0, !PT ;  /* 0x7fffffff00ff7812 */ /* 0x000fc8000782c0ff */
[----:B------:R-:W-:-:S13]  /*5b80*/  PLOP3.LUT P0, PT, P0, P1, PT, 0x2f, 0xf2 ;  /* 0x0000000000f2781c */ /* 0x000fda0000702577 */
[----:B------:R-:W-:Y:S05]  /*5b90*/  @P0 BRA `(.L_x_103) ;  /* 0x0000000400000947 */ /* 0x000fea0003800000 */
[----:B------:R-:W-:Y:S02]  /*5ba0*/  ISETP.GE.AND P0, PT, R23, RZ, PT ;  /* 0x000000ff1700720c */ /* 0x000fe40003f06270 */
[----:B------:R-:W-:-:S11]  /*5bb0*/  ISETP.GE.AND P1, PT, R25, RZ, PT ;  /* 0x000000ff1900720c */ /* 0x000fd60003f26270 */
[----:B------:R-:W-:Y:S01]  /*5bc0*/  @P0 MOV R21, RZ ;  /* 0x000000ff00150202 */ /* 0x000fe20000000f00 */
[----:B------:R-:W-:Y:S01]  /*5bd0*/  @!P0 FFMA R13, R13, 1.84467440737095516160e+19, RZ ;  /* 0x5f8000000d0d8823 */ /* 0x000fe200000000ff */
[----:B------:R-:W-:Y:S01]  /*5be0*/  @!P0 MOV R21, 0xffffffc0 ;  /* 0xffffffc000158802 */ /* 0x000fe20000000f00 */
[----:B------:R-:W-:-:S03]  /*5bf0*/  @!P1 FFMA R0, R0, 1.84467440737095516160e+19, RZ ;  /* 0x5f80000000009823 */ /* 0x000fc600000000ff */
[----:B------:R-:W-:-:S07]  /*5c00*/  @!P1 IADD3 R21, PT, PT, R21, 0x40, RZ ;  /* 0x0000004015159810 */ /* 0x000fce0007ffe0ff */
.L_x_99:
[----:B------:R-:W-:Y:S01]  /*5c10*/  LEA R23, R20, 0xc0800000, 0x17 ;  /* 0xc080000014177811 */ /* 0x000fe200078eb8ff */
[----:B------:R-:W-:Y:S01]  /*5c20*/  BSSY.RECONVERGENT B1, `(.L_x_104) ;  /* 0x0000036000017945 */ /* 0x000fe20003800200 */
[----:B------:R-:W-:Y:S02]  /*5c30*/  IADD3 R22, PT, PT, R22, -0x7f, RZ ;  /* 0xffffff8116167810 */ /* 0x000fe40007ffe0ff */
[----:B------:R-:W-:Y:S02]  /*5c40*/  IADD3 R29, PT, PT, -R23, R0, RZ ;  /* 0x00000000171d7210 */ /* 0x000fe40007ffe1ff */
[----:B------:R-:W-:Y:S02]  /*5c50*/  IADD3 R20, PT, PT, R22, 0x7f, -R20 ;  /* 0x0000007f16147810 */ /* 0x000fe40007ffe814 */
[----:B------:R-:W0:Y:S01]  /*5c60*/  MUFU.RCP R0, R29 ;  /* 0x0000001d00007308 */ /* 0x000e220000001000 */
[----:B------:R-:W-:Y:S01]  /*5c70*/  FADD.FTZ R23, -R29, -RZ ;  /* 0x800000ff1d177221 */ /* 0x000fe20000010100 */
[----:B------:R-:W-:-:S03]  /*5c80*/  IADD3 R21, PT, PT, R20, R21, RZ ;  /* 0x0000001514157210 */ /* 0x000fc60007ffe0ff */
[----:B0-----:R-:W-:-:S04]  /*5c90*/  FFMA R25, R0, R23, 1 ;  /* 0x3f80000000197423 */ /* 0x001fc80000000017 */
[----:B------:R-:W-:Y:S01]  /*5ca0*/  FFMA R25, R0, R25, R0 ;  /* 0x0000001900197223 */ /* 0x000fe20000000000 */
[----:B------:R-:W-:-:S04]  /*5cb0*/  IMAD R0, R22, -0x800000, R13 ;  /* 0xff80000016007824 */ /* 0x000fc800078e020d */
[----:B------:R-:W-:-:S04]  /*5cc0*/  FFMA R28, R0, R25, RZ ;  /* 0x00000019001c7223 */ /* 0x000fc800000000ff */
[----:B------:R-:W-:-:S04]  /*5cd0*/  FFMA R13, R23, R28, R0 ;  /* 0x0000001c170d7223 */ /* 0x000fc80000000000 */
[----:B------:R-:W-:-:S04]  /*5ce0*/  FFMA R28, R25, R13, R28 ;  /* 0x0000000d191c7223 */ /* 0x000fc8000000001c */
[----:B------:R-:W-:-:S04]  /*5cf0*/  FFMA R23, R23, R28, R0 ;  /* 0x0000001c17177223 */ /* 0x000fc80000000000 */
[----:B------:R-:W-:-:S05]  /*5d00*/  FFMA R0, R25, R23, R28 ;  /* 0x0000001719007223 */ /* 0x000fca000000001c */
[----:B------:R-:W-:-:S04]  /*5d10*/  SHF.R.U32.HI R13, RZ, 0x17, R0 ;  /* 0x00000017ff0d7819 */ /* 0x000fc80000011600 */
[----:B------:R-:W-:-:S04]  /*5d20*/  LOP3.LUT R20, R13, 0xff, RZ, 0xc0, !PT ;  /* 0x000000ff0d147812 */ /* 0x000fc800078ec0ff */
[----:B------:R-:W-:-:S04]  /*5d30*/  IADD3 R13, PT, PT, R20, R21, RZ ;  /* 0x00000015140d7210 */ /* 0x000fc80007ffe0ff */
[----:B------:R-:W-:-:S04]  /*5d40*/  IADD3 R20, PT, PT, R13, -0x1, RZ ;  /* 0xffffffff0d147810 */ /* 0x000fc80007ffe0ff */
[----:B------:R-:W-:-:S13]  /*5d50*/  ISETP.GE.U32.AND P0, PT, R20, 0xfe, PT ;  /* 0x000000fe1400780c */ /* 0x000fda0003f06070 */
[----:B------:R-:W-:Y:S05]  /*5d60*/  @!P0 BRA `(.L_x_105) ;  /* 0x0000000000808947 */ /* 0x000fea0003800000 */
[----:B------:R-:W-:-:S13]  /*5d70*/  ISETP.GT.AND P0, PT, R13, 0xfe, PT ;  /* 0x000000fe0d00780c */ /* 0x000fda0003f04270 */
[----:B------:R-:W-:Y:S05]  /*5d80*/  @P0 BRA `(.L_x_106) ;  /* 0x00000000006c0947 */ /* 0x000fea0003800000 */
[----:B------:R-:W-:-:S13]  /*5d90*/  ISETP.GE.AND P0, PT, R13, 0x1, PT ;  /* 0x000000010d00780c */ /* 0x000fda0003f06270 */
[----:B------:R-:W-:Y:S05]  /*5da0*/  @P0 BRA `(.L_x_107) ;  /* 0x0000000000740947 */ /* 0x000fea0003800000 */
[----:B------:R-:W-:Y:S02]  /*5db0*/  ISETP.GE.AND P0, PT, R13, -0x18, PT ;  /* 0xffffffe80d00780c */ /* 0x000fe40003f06270 */
[----:B------:R-:W-:-:S11]  /*5dc0*/  LOP3.LUT R0, R0, 0x80000000, RZ, 0xc0, !PT ;  /* 0x8000000000007812 */ /* 0x000fd600078ec0ff */
[----:B------:R-:W-:Y:S05]  /*5dd0*/  @!P0 BRA `(.L_x_107) ;  /* 0x0000000000688947 */ /* 0x000fea0003800000 */
[CCC-:B------:R-:W-:Y:S01]  /*5de0*/  FFMA.RZ R20, R25.reuse, R23.reuse, R28.reuse ;  /* 0x0000001719147223 */ /* 0x1c0fe2000000c01c */
[CCC-:B------:R-:W-:Y:S01]  /*5df0*/  FFMA.RP R21, R25.reuse, R23.reuse, R28.reuse ;  /* 0x0000001719157223 */ /* 0x1c0fe2000000801c */
[----:B------:R-:W-:Y:S01]  /*5e00*/  FFMA.RM R28, R25, R23, R28 ;  /* 0x00000017191c7223 */ /* 0x000fe2000000401c */
[C---:B------:R-:W-:Y:S02]  /*5e10*/  IADD3 R23, PT, PT, R13.reuse, 0x20, RZ ;  /* 0x000000200d177810 */ /* 0x040fe40007ffe0ff */
[----:B------:R-:W-:Y:S02]  /*5e20*/  LOP3.LUT R20, R20, 0x7fffff, RZ, 0xc0, !PT ;  /* 0x007fffff14147812 */ /* 0x000fe400078ec0ff */
[C---:B------:R-:W-:Y:S02]  /*5e30*/  ISETP.NE.AND P2, PT, R13.reuse, RZ, PT ;  /* 0x000000ff0d00720c */ /* 0x040fe40003f45270 */
[----:B------:R-:W-:Y:S02]  /*5e40*/  LOP3.LUT R20, R20, 0x800000, RZ, 0xfc, !PT ;  /* 0x0080000014147812 */ /* 0x000fe400078efcff */
[----:B------:R-:W-:-:S02]  /*5e50*/  ISETP.NE.AND P1, PT, R13, RZ, PT ;  /* 0x000000ff0d00720c */ /* 0x000fc40003f25270 */
[----:B------:R-:W-:Y:S02]  /*5e60*/  IADD3 R13, PT, PT, -R13, RZ, RZ ;  /* 0x000000ff0d0d7210 */ /* 0x000fe40007ffe1ff */
[----:B------:R-:W-:Y:S02]  /*5e70*/  SHF.L.U32 R23, R20, R23, RZ ;  /* 0x0000001714177219 */ /* 0x000fe400000006ff */
[----:B------:R-:W-:Y:S02]  /*5e80*/  FSETP.NEU.FTZ.AND P0, PT, R21, R28, PT ;  /* 0x0000001c1500720b */ /* 0x000fe40003f1d000 */
[----:B------:R-:W-:Y:S02]  /*5e90*/  SEL R13, R13, RZ, P2 ;  /* 0x000000ff0d0d7207 */ /* 0x000fe40001000000 */
[----:B------:R-:W-:Y:S02]  /*5ea0*/  ISETP.NE.AND P1, PT, R23, RZ, P1 ;  /* 0x000000ff1700720c */ /* 0x000fe40000f25270 */
[----:B------:R-:W-:-:S02]  /*5eb0*/  SHF.R.U32.HI R13, RZ, R13, R20 ;  /* 0x0000000dff0d7219 */ /* 0x000fc40000011614 */
[----:B------:R-:W-:Y:S02]  /*5ec0*/  PLOP3.LUT P0, PT, P0, P1, PT, 0xf8, 0x8f ;  /* 0x00000000008f781c */ /* 0x000fe40000703f70 */
[----:B------:R-:W-:Y:S02]  /*5ed0*/  SHF.R.U32.HI R21, RZ, 0x1, R13 ;  /* 0x00000001ff157819 */ /* 0x000fe4000001160d */
[----:B------:R-:W-:-:S04]  /*5ee0*/  SEL R20, RZ, 0x1, !P0 ;  /* 0x00000001ff147807 */ /* 0x000fc80004000000 */
[----:B------:R-:W-:-:S04]  /*5ef0*/  LOP3.LUT R20, R20, 0x1, R21, 0xf8, !PT ;  /* 0x0000000114147812 */ /* 0x000fc800078ef815 */
[----:B------:R-:W-:-:S04]  /*5f00*/  LOP3.LUT R20, R20, R13, RZ, 0xc0, !PT ;  /* 0x0000000d14147212 */ /* 0x000fc800078ec0ff */
[----:B------:R-:W-:-:S04]  /*5f10*/  IADD3 R21, PT, PT, R21, R20, RZ ;  /* 0x0000001415157210 */ /* 0x000fc80007ffe0ff */
[----:B------:R-:W-:Y:S01]  /*5f20*/  LOP3.LUT R0, R21, R0, RZ, 0xfc, !PT ;  /* 0x0000000015007212 */ /* 0x000fe200078efcff */
[----:B------:R-:W-:Y:S06]  /*5f30*/  BRA `(.L_x_107) ;  /* 0x0000000000107947 */ /* 0x000fec0003800000 */
.L_x_106:
[----:B------:R-:W-:-:S04]  /*5f40*/  LOP3.LUT R0, R0, 0x80000000, RZ, 0xc0, !PT ;  /* 0x8000000000007812 */ /* 0x000fc800078ec0ff */
[----:B------:R-:W-:Y:S01]  /*5f50*/  LOP3.LUT R0, R0, 0x7f800000, RZ, 0xfc, !PT ;  /* 0x7f80000000007812 */ /* 0x000fe200078efcff */
[----:B------:R-:W-:Y:S06]  /*5f60*/  BRA `(.L_x_107) ;  /* 0x0000000000047947 */ /* 0x000fec0003800000 */
.L_x_105:
[----:B------:R-:W-:-:S07]  /*5f70*/  LEA R0, R21, R0, 0x17 ;  /* 0x0000000015007211 */ /* 0x000fce00078eb8ff */
.L_x_107:
[----:B------:R-:W-:Y:S05]  /*5f80*/  BSYNC.RECONVERGENT B1 ;  /* 0x0000000000017941 */ /* 0x000fea0003800200 */
.L_x_104:
[----:B------:R-:W-:Y:S05]  /*5f90*/  BRA `(.L_x_108) ;  /* 0x0000000000207947 */ /* 0x000fea0003800000 */
.L_x_103:
[----:B------:R-:W-:-:S04]  /*5fa0*/  LOP3.LUT R0, R0, 0x80000000, R13, 0x48, !PT ;  /* 0x8000000000007812 */ /* 0x000fc800078e480d */
[----:B------:R-:W-:Y:S01]  /*5fb0*/  LOP3.LUT R0, R0, 0x7f800000, RZ, 0xfc, !PT ;  /* 0x7f80000000007812 */ /* 0x000fe200078efcff */
[----:B------:R-:W-:Y:S06]  /*5fc0*/  BRA `(.L_x_108) ;  /* 0x0000000000147947 */ /* 0x000fec0003800000 */
.L_x_102:
[----:B------:R-:W-:Y:S01]  /*5fd0*/  LOP3.LUT R0, R0, 0x80000000, R13, 0x48, !PT ;  /* 0x8000000000007812 */ /* 0x000fe200078e480d */
[----:B------:R-:W-:Y:S06]  /*5fe0*/  BRA `(.L_x_108) ;  /* 0x00000000000c7947 */ /* 0x000fec0003800000 */
.L_x_101:
[----:B------:R-:W0:Y:S01]  /*5ff0*/  MUFU.RSQ R0, -QNAN ;  /* 0xffc0000000007908 */ /* 0x000e220000001400 */
[----:B------:R-:W-:Y:S05]  /*6000*/  BRA `(.L_x_108) ;  /* 0x0000000000047947 */ /* 0x000fea0003800000 */
.L_x_100:
[----:B------:R-:W-:-:S07]  /*6010*/  FADD.FTZ R0, R13, R0 ;  /* 0x000000000d007221 */ /* 0x000fce0000010000 */
.L_x_108:
[----:B------:R-:W-:Y:S05]  /*6020*/  BSYNC.RECONVERGENT B0 ;  /* 0x0000000000007941 */ /* 0x000fea0003800200 */
.L_x_98:
[----:B------:R-:W-:-:S04]  /*6030*/  HFMA2 R13, -RZ, RZ, 0, 0 ;  /* 0x00000000ff0d7431 */ /* 0x000fc800000001ff */
[----:B0-----:R-:W-:Y:S05]  /*6040*/  RET.REL.NODEC R12 `(_Z32calculateInterSubjectCorrelationPfS_PKfii) ;  /* 0xffffff9c0cec7950 */ /* 0x001fea0003c3ffff */
.L_x_109:
        /* <DEDUP_REMOVED lines=11> */
.L_x_113:


//--------------------- .nv.shared.reserved.0     --------------------------
	.section	.nv.shared.reserved.0,"aw",@nobits
	.weak		__nv_reservedSMEM_offset_0_alias
	.size		__nv_reservedSMEM_offset_0_alias, 0, 64
	.other		__nv_reservedSMEM_offset_0_alias,@"STO_CUDA_RESERVED_SHARED STV_DEFAULT"
__nv_reservedSMEM_offset_0_alias:
	.zero		0
	.zero		64


//--------------------- .nv.global                --------------------------
	.section	.nv.global,"aw",@nobits
.nv.global:
	.type		_ZN34_INTERNAL_b38f205f_4_k_cu_59eaac6e6thrust24THRUST_300001_SM_1000_NS12placeholders2_8E,@object
	.size		_ZN34_INTERNAL_b38f205f_4_k_cu_59eaac6e6thrust24THRUST_300001_SM_1000_NS12placeholders2_8E,(_ZN34_INTERNAL_b38f205f_4_k_cu_59eaac6e4cuda3std3__436_GLOBAL__N__b38f205f_4_k_cu_59eaac6e6ignoreE - _ZN34_INTERNAL_b38f205f_4_k_cu_59eaac6e6thrust24THRUST_300001_SM_1000_NS12placeholders2_8E)
_ZN34_INTERNAL_b38f205f_4_k_cu_59eaac6e6thrust24THRUST_300001_SM_1000_NS12placeholders2_8E:
	.zero		1
	.type		_ZN34_INTERNAL_b38f205f_4_k_cu_59eaac6e4cuda3std3__436_GLOBAL__N__b38f205f_4_k_cu_59eaac6e6ignoreE,@object
	.size		_ZN34_INTERNAL_b38f205f_4_k_cu_59eaac6e4cuda3std3__436_GLOBAL__N__b38f205f_4_k_cu_59eaac6e6ignoreE,(_ZN34_INTERNAL_b38f205f_4_k_cu_59eaac6e4cuda3std6ranges3__45__cpo4dataE - _ZN34_INTERNAL_b38f205f_4_k_cu_59eaac6e4cuda3std3__436_GLOBAL__N__b38f205f_4_k_cu_59eaac6e6ignoreE)
_ZN34_INTERNAL_b38f205f_4_k_cu_59eaac6e4cuda3std3__436_GLOBAL__N__b38f205f_4_k_cu_59eaac6e6ignoreE:
	.zero		1
	.type		_ZN34_INTERNAL_b38f205f_4_k_cu_59eaac6e4cuda3std6ranges3__45__cpo4dataE,@object
	.size		_ZN34_INTERNAL_b38f205f_4_k_cu_59eaac6e4cuda3std6ranges3__45__cpo4dataE,(_ZN34_INTERNAL_b38f205f_4_k_cu_59eaac6e6thrust24THRUST_300001_SM_1000_NS6system3cpp3parE - _ZN34_INTERNAL_b38f205f_4_k_cu_59eaac6e4cuda3std6ranges3__45__cpo4dataE)
_ZN34_INTERNAL_b38f205f_4_k_cu_59eaac6e4cuda3std6ranges3__45__cpo4dataE:
	.zero		1
	.type		_ZN34_INTERNAL_b38f205f_4_k_cu_59eaac6e6thrust24THRUST_300001_SM_1000_NS6system3cpp3parE,@object
	.size		_ZN34_INTERNAL_b38f205f_4_k_cu_59eaac6e6thrust24THRUST_300001_SM_1000_NS6system3cpp3parE,(_ZN34_INTERNAL_b38f205f_4_k_cu_59eaac6e4cuda3std3__45__cpo5beginE - _ZN34_INTERNAL_b38f205f_4_k_cu_59eaac6e6thrust24THRUST_300001_SM_1000_NS6system3cpp3parE)
_ZN34_INTERNAL_b38f205f_4_k_cu_59eaac6e6thrust24THRUST_300001_SM_1000_NS6system3cpp3parE:
	.zero		1
	.type		_ZN34_INTERNAL_b38f205f_4_k_cu_59eaac6e4cuda3std3__45__cpo5beginE,@object
	.size		_ZN34_INTERNAL_b38f205f_4_k_cu_59eaac6e4cuda3std3__45__cpo5beginE,(_ZN34_INTERNAL_b38f205f_4_k_cu_59eaac6e4cuda3std6ranges3__45__cpo5beginE - _ZN34_INTERNAL_b38f205f_4_k_cu_59eaac6e4cuda3std3__45__cpo5beginE)
_ZN34_INTERNAL_b38f205f_4_k_cu_59eaac6e4cuda3std3__45__cpo5beginE:
	.zero		1
	.type		_ZN34_INTERNAL_b38f205f_4_k_cu_59eaac6e4cuda3std6ranges3__45__cpo5beginE,@object
	.size		_ZN34_INTERNAL_b38f205f_4_k_cu_59eaac6e4cuda3std6ranges3__45__cpo5beginE,(_ZN34_INTERNAL_b38f205f_4_k_cu_59eaac6e6thrust24THRUST_300001_SM_1000_NS6deviceE - _ZN34_INTERNAL_b38f205f_4_k_cu_59eaac6e4cuda3std6ranges3__45__cpo5beginE)
_ZN34_INTERNAL_b38f205f_4_k_cu_59eaac6e4cuda3std6ranges3__45__cpo5beginE:
	.zero		1
	.type		_ZN34_INTERNAL_b38f205f_4_k_cu_59eaac6e6thrust24THRUST_300001_SM_1000_NS6deviceE,@object
	.size		_ZN34_INTERNAL_b38f205f_4_k_cu_59eaac6e6thrust24THRUST_300001_SM_1000_NS6deviceE,(_ZN34_INTERNAL_b38f205f_4_k_cu_59eaac6e4cuda3std3__47nulloptE - _ZN34_INTERNAL_b38f205f_4_k_cu_59eaac6e6thrust24THRUST_300001_SM_1000_NS6deviceE)
_ZN34_INTERNAL_b38f205f_4_k_cu_59eaac6e6thrust24THRUST_300001_SM_1000_NS6deviceE:
	.zero		1
	.type		_ZN34_INTERNAL_b38f205f_4_k_cu_59eaac6e4cuda3std3__47nulloptE,@object
	.size		_ZN34_INTERNAL_b38f205f_4_k_cu_59eaac6e4cuda3std3__47nulloptE,(_ZN34_INTERNAL_b38f205f_4_k_cu_59eaac6e4cuda3std6ranges3__45__cpo8distanceE - _ZN34_INTERNAL_b38f205f_4_k_cu_59eaac6e4cuda3std3__47nulloptE)
_ZN34_INTERNAL_b38f205f_4_k_cu_59eaac6e4cuda3std3__47nulloptE:
	.zero		1
	.type		_ZN34_INTERNAL_b38f205f_4_k_cu_59eaac6e4cuda3std6ranges3__45__cpo8distanceE,@object
	.size		_ZN34_INTERNAL_b38f205f_4_k_cu_59eaac6e4cuda3std6ranges3__45__cpo8distanceE,(_ZN34_INTERNAL_b38f205f_4_k_cu_59eaac6e6thrust24THRUST_300001_SM_1000_NS12placeholders2_4E - _ZN34_INTERNAL_b38f205f_4_k_cu_59eaac6e4cuda3std6ranges3__45__cpo8distanceE)
_ZN34_INTERNAL_b38f205f_4_k_cu_59eaac6e4cuda3std6ranges3__45__cpo8distanceE:
	.zero		1
	.type		_ZN34_INTERNAL_b38f205f_4_k_cu_59eaac6e6thrust24THRUST_300001_SM_1000_NS12placeholders2_4E,@object
	.size		_ZN34_INTERNAL_b38f205f_4_k_cu_59eaac6e6thrust24THRUST_300001_SM_1000_NS12placeholders2_4E,(_ZN34_INTERNAL_b38f205f_4_k_cu_59eaac6e4cuda3std3__45__cpo6rbeginE - _ZN34_INTERNAL_b38f205f_4_k_cu_59eaac6e6thrust24THRUST_300001_SM_1000_NS12placeholders2_4E)
_ZN34_INTERNAL_b38f205f_4_k_cu_59eaac6e6thrust24THRUST_300001_SM_1000_NS12placeholders2_4E:
	.zero		1
	.type		_ZN34_INTERNAL_b38f205f_4_k_cu_59eaac6e4cuda3std3__45__cpo6rbeginE,@object
	.size		_ZN34_INTERNAL_b38f205f_4_k_cu_59eaac6e4cuda3std3__45__cpo6rbeginE,(_ZN34_INTERNAL_b38f205f_4_k_cu_59eaac6e4cuda3std6ranges3__45__cpo7advanceE - _ZN34_INTERNAL_b38f205f_4_k_cu_59eaac6e4cuda3std3__45__cpo6rbeginE)
_ZN34_INTERNAL_b38f205f_4_k_cu_59eaac6e4cuda3std3__45__cpo6rbeginE:
	.zero		1
	.type		_ZN34_INTERNAL_b38f205f_4_k_cu_59eaac6e4cuda3std6ranges3__45__cpo7advanceE,@object
	.size		_ZN34_INTERNAL_b38f205f_4_k_cu_59eaac6e4cuda3std6ranges3__45__cpo7advanceE,(_ZN34_INTERNAL_b38f205f_4_k_cu_59eaac6e6thrust24THRUST_300001_SM_1000_NS12placeholders3_10E - _ZN34_INTERNAL_b38f205f_4_k_cu_59eaac6e4cuda3std6ranges3__45__cpo7advanceE)
_ZN34_INTERNAL_b38f205f_4_k_cu_59eaac6e4cuda3std6ranges3__45__cpo7advanceE:
	.zero		1
	.type		_ZN34_INTERNAL_b38f205f_4_k_cu_59eaac6e6thrust24THRUST_300001_SM_1000_NS12placeholders3_10E,@object
	.size		_ZN34_INTERNAL_b38f205f_4_k_cu_59eaac6e6thrust24THRUST_300001_SM_1000_NS12placeholders3_10E,(_ZN34_INTERNAL_b38f205f_4_k_cu_59eaac6e4cuda3std3__48in_placeE - _ZN34_INTERNAL_b38f205f_4_k_cu_59eaac6e6thrust24THRUST_300001_SM_1000_NS12placeholders3_10E)
_ZN34_INTERNAL_b38f205f_4_k_cu_59eaac6e6thrust24THRUST_300001_SM_1000_NS12placeholders3_10E:
	.zero		1
	.type		_ZN34_INTERNAL_b38f205f_4_k_cu_59eaac6e4cuda3std3__48in_placeE,@object
	.size		_ZN34_INTERNAL_b38f205f_4_k_cu_59eaac6e4cuda3std3__48in_placeE,(_ZN34_INTERNAL_b38f205f_4_k_cu_59eaac6e4cuda3std6ranges3__45__cpo4sizeE - _ZN34_INTERNAL_b38f205f_4_k_cu_59eaac6e4cuda3std3__48in_placeE)
_ZN34_INTERNAL_b38f205f_4_k_cu_59eaac6e4cuda3std3__48in_placeE:
	.zero		1
	.type		_ZN34_INTERNAL_b38f205f_4_k_cu_59eaac6e4cuda3std6ranges3__45__cpo4sizeE,@object
	.size		_ZN34_INTERNAL_b38f205f_4_k_cu_59eaac6e4cuda3std6ranges3__45__cpo4sizeE,(_ZN34_INTERNAL_b38f205f_4_k_cu_59eaac6e6thrust24THRUST_300001_SM_1000_NS12placeholders2_2E - _ZN34_INTERNAL_b38f205f_4_k_cu_59eaac6e4cuda3std6ranges3__45__cpo4sizeE)
_ZN34_INTERNAL_b38f205f_4_k_cu_59eaac6e4cuda3std6ranges3__45__cpo4sizeE:
	.zero		1
	.type		_ZN34_INTERNAL_b38f205f_4_k_cu_59eaac6e6thrust24THRUST_300001_SM_1000_NS12placeholders2_2E,@object
	.size		_ZN34_INTERNAL_b38f205f_4_k_cu_59eaac6e6thrust24THRUST_300001_SM_1000_NS12placeholders2_2E,(_ZN34_INTERNAL_b38f205f_4_k_cu_59eaac6e4cuda3std3__45__cpo6cbeginE - _ZN34_INTERNAL_b38f205f_4_k_cu_59eaac6e6thrust24THRUST_300001_SM_1000_NS12placeholders2_2E)
_ZN34_INTERNAL_b38f205f_4_k_cu_59eaac6e6thrust24THRUST_300001_SM_1000_NS12placeholders2_2E:
	.zero		1
	.type		_ZN34_INTERNAL_b38f205f_4_k_cu_59eaac6e4cuda3std3__45__cpo6cbeginE,@object
	.size		_ZN34_INTERNAL_b38f205f_4_k_cu_59eaac6e4cuda3std3__45__cpo6cbeginE,(_ZN34_INTERNAL_b38f205f_4_k_cu_59eaac6e4cuda3std6ranges3__45__cpo6cbeginE - _ZN34_INTERNAL_b38f205f_4_k_cu_59eaac6e4cuda3std3__45__cpo6cbeginE)
_ZN34_INTERNAL_b38f205f_4_k_cu_59eaac6e4cuda3std3__45__cpo6cbeginE:
	.zero		1
	.type		_ZN34_INTERNAL_b38f205f_4_k_cu_59eaac6e4cuda3std6ranges3__45__cpo6cbeginE,@object
	.size		_ZN34_INTERNAL_b38f205f_4_k_cu_59eaac6e4cuda3std6ranges3__45__cpo6cbeginE,(_ZN34_INTERNAL_b38f205f_4_k_cu_59eaac6e6thrust24THRUST_300001_SM_1000_NS12placeholders2_6E - _ZN34_INTERNAL_b38f205f_4_k_cu_59eaac6e4cuda3std6ranges3__45__cpo6cbeginE)
_ZN34_INTERNAL_b38f205f_4_k_cu_59eaac6e4cuda3std6ranges3__45__cpo6cbeginE:
	.zero		1
	.type		_ZN34_INTERNAL_b38f205f_4_k_cu_59eaac6e6thrust24THRUST_300001_SM_1000_NS12placeholders2_6E,@object
	.size		_ZN34_INTERNAL_b38f205f_4_k_cu_59eaac6e6thrust24THRUST_300001_SM_1000_NS12placeholders2_6E,(_ZN34_INTERNAL_b38f205f_4_k_cu_59eaac6e4cuda3std3__45__cpo7crbeginE - _ZN34_INTERNAL_b38f205f_4_k_cu_59eaac6e6thrust24THRUST_300001_SM_1000_NS12placeholders2_6E)
_ZN34_INTERNAL_b38f205f_4_k_cu_59eaac6e6thrust24THRUST_300001_SM_1000_NS12placeholders2_6E:
	.zero		1
	.type		_ZN34_INTERNAL_b38f205f_4_k_cu_59eaac6e4cuda3std3__45__cpo7crbeginE,@object
	.size		_ZN34_INTERNAL_b38f205f_4_k_cu_59eaac6e4cuda3std3__45__cpo7crbeginE,(_ZN34_INTERNAL_b38f205f_4_k_cu_59eaac6e4cuda3std6ranges3__45__cpo4nextE - _ZN34_INTERNAL_b38f205f_4_k_cu_59eaac6e4cuda3std3__45__cpo7crbeginE)
_ZN34_INTERNAL_b38f205f_4_k_cu_59eaac6e4cuda3std3__45__cpo7crbeginE:
	.zero		1
	.type		_ZN34_INTERNAL_b38f205f_4_k_cu_59eaac6e4cuda3std6ranges3__45__cpo4nextE,@object
	.size		_ZN34_INTERNAL_b38f205f_4_k_cu_59eaac6e4cuda3std6ranges3__45__cpo4nextE,(_ZN34_INTERNAL_b38f205f_4_k_cu_59eaac6e4cuda3std6ranges3__45__cpo4swapE - _ZN34_INTERNAL_b38f205f_4_k_cu_59eaac6e4cuda3std6ranges3__45__cpo4nextE)
_ZN34_INTERNAL_b38f205f_4_k_cu_59eaac6e4cuda3std6ranges3__45__cpo4nextE:
	.zero		1
	.type		_ZN34_INTERNAL_b38f205f_4_k_cu_59eaac6e4cuda3std6ranges3__45__cpo4swapE,@object
	.size		_ZN34_INTERNAL_b38f205f_4_k_cu_59eaac6e4cuda3std6ranges3__45__cpo4swapE,(_ZN34_INTERNAL_b38f205f_4_k_cu_59eaac6e6thrust24THRUST_300001_SM_1000_NS8cuda_cub10par_nosyncE - _ZN34_INTERNAL_b38f205f_4_k_cu_59eaac6e4cuda3std6ranges3__45__cpo4swapE)
_ZN34_INTERNAL_b38f205f_4_k_cu_59eaac6e4cuda3std6ranges3__45__cpo4swapE:
	.zero		1
	.type		_ZN34_INTERNAL_b38f205f_4_k_cu_59eaac6e6thrust24THRUST_300001_SM_1000_NS8cuda_cub10par_nosyncE,@object
	.size		_ZN34_INTERNAL_b38f205f_4_k_cu_59eaac6e6thrust24THRUST_300001_SM_1000_NS8cuda_cub10par_nosyncE,(_ZN34_INTERNAL_b38f205f_4_k_cu_59eaac6e6thrust24THRUST_300001_SM_1000_NS3seqE - _ZN34_INTERNAL_b38f205f_4_k_cu_59eaac6e6thrust24THRUST_300001_SM_1000_NS8cuda_cub10par_nosyncE)
_ZN34_INTERNAL_b38f205f_4_k_cu_59eaac6e6thrust24THRUST_300001_SM_1000_NS8cuda_cub10par_nosyncE:
	.zero		1
	.type		_ZN34_INTERNAL_b38f205f_4_k_cu_59eaac6e6thrust24THRUST_300001_SM_1000_NS3seqE,@object
	.size		_ZN34_INTERNAL_b38f205f_4_k_cu_59eaac6e6thrust24THRUST_300001_SM_1000_NS3seqE,(_ZN34_INTERNAL_b38f205f_4_k_cu_59eaac6e4cuda3std3__420unreachable_sentinelE - _ZN34_INTERNAL_b38f205f_4_k_cu_59eaac6e6thrust24THRUST_300001_SM_1000_NS3seqE)
_ZN34_INTERNAL_b38f205f_4_k_cu_59eaac6e6thrust24THRUST_300001_SM_1000_NS3seqE:
	.zero		1
	.type		_ZN34_INTERNAL_b38f205f_4_k_cu_59eaac6e4cuda3std3__420unreachable_sentinelE,@object
	.size		_ZN34_INTERNAL_b38f205f_4_k_cu_59eaac6e4cuda3std3__420unreachable_sentinelE,(_ZN34_INTERNAL_b38f205f_4_k_cu_59eaac6e4cuda3std6ranges3__45__cpo5ssizeE - _ZN34_INTERNAL_b38f205f_4_k_cu_59eaac6e4cuda3std3__420unreachable_sentinelE)
_ZN34_INTERNAL_b38f205f_4_k_cu_59eaac6e4cuda3std3__420unreachable_sentinelE:
	.zero		1
	.type		_ZN34_INTERNAL_b38f205f_4_k_cu_59eaac6e4cuda3std6ranges3__45__cpo5ssizeE,@object
	.size		_ZN34_INTERNAL_b38f205f_4_k_cu_59eaac6e4cuda3std6ranges3__45__cpo5ssizeE,(_ZN34_INTERNAL_b38f205f_4_k_cu_59eaac6e6thrust24THRUST_300001_SM_1000_NS12placeholders2_3E - _ZN34_INTERNAL_b38f205f_4_k_cu_59eaac6e4cuda3std6ranges3__45__cpo5ssizeE)
_ZN34_INTERNAL_b38f205f_4_k_cu_59eaac6e4cuda3std6ranges3__45__cpo5ssizeE:
	.zero		1
	.type		_ZN34_INTERNAL_b38f205f_4_k_cu_59eaac6e6thrust24THRUST_300001_SM_1000_NS12placeholders2_3E,@object
	.size		_ZN34_INTERNAL_b38f205f_4_k_cu_59eaac6e6thrust24THRUST_300001_SM_1000_NS12placeholders2_3E,(_ZN34_INTERNAL_b38f205f_4_k_cu_59eaac6e4cuda3std3__45__cpo4cendE - _ZN34_INTERNAL_b38f205f_4_k_cu_59eaac6e6thrust24THRUST_300001_SM_1000_NS12placeholders2_3E)
_ZN34_INTERNAL_b38f205f_4_k_cu_59eaac6e6thrust24THRUST_300001_SM_1000_NS12placeholders2_3E:
	.zero		1
	.type		_ZN34_INTERNAL_b38f205f_4_k_cu_59eaac6e4cuda3std3__45__cpo4cendE,@object
	.size		_ZN34_INTERNAL_b38f205f_4_k_cu_59eaac6e4cuda3std3__45__cpo4cendE,(_ZN34_INTERNAL_b38f205f_4_k_cu_59eaac6e4cuda3std6ranges3__45__cpo4cendE - _ZN34_INTERNAL_b38f205f_4_k_cu_59eaac6e4cuda3std3__45__cpo4cendE)
_ZN34_INTERNAL_b38f205f_4_k_cu_59eaac6e4cuda3std3__45__cpo4cendE:
	.zero		1
	.type		_ZN34_INTERNAL_b38f205f_4_k_cu_59eaac6e4cuda3std6ranges3__45__cpo4cendE,@object
	.size		_ZN34_INTERNAL_b38f205f_4_k_cu_59eaac6e4cuda3std6ranges3__45__cpo4cendE,(_ZN34_INTERNAL_b38f205f_4_k_cu_59eaac6e6thrust24THRUST_300001_SM_1000_NS12placeholders2_7E - _ZN34_INTERNAL_b38f205f_4_k_cu_59eaac6e4cuda3std6ranges3__45__cpo4cendE)
_ZN34_INTERNAL_b38f205f_4_k_cu_59eaac6e4cuda3std6ranges3__45__cpo4cendE:
	.zero		1
	.type		_ZN34_INTERNAL_b38f205f_4_k_cu_59eaac6e6thrust24THRUST_300001_SM_1000_NS12placeholders2_7E,@object
	.size		_ZN34_INTERNAL_b38f205f_4_k_cu_59eaac6e6thrust24THRUST_300001_SM_1000_NS12placeholders2_7E,(_ZN34_INTERNAL_b38f205f_4_k_cu_59eaac6e4cuda3std3__45__cpo5crendE - _ZN34_INTERNAL_b38f205f_4_k_cu_59eaac6e6thrust24THRUST_300001_SM_1000_NS12placeholders2_7E)
_ZN34_INTERNAL_b38f205f_4_k_cu_59eaac6e6thrust24THRUST_300001_SM_1000_NS12placeholders2_7E:
	.zero		1
	.type		_ZN34_INTERNAL_b38f205f_4_k_cu_59eaac6e4cuda3std3__45__cpo5crendE,@object
	.size		_ZN34_INTERNAL_b38f205f_4_k_cu_59eaac6e4cuda3std3__45__cpo5crendE,(_ZN34_INTERNAL_b38f205f_4_k_cu_59eaac6e4cuda3std6ranges3__45__cpo4prevE - _ZN34_INTERNAL_b38f205f_4_k_cu_59eaac6e4cuda3std3__45__cpo5crendE)
_ZN34_INTERNAL_b38f205f_4_k_cu_59eaac6e4cuda3std3__45__cpo5crendE:
	.zero		1
	.type		_ZN34_INTERNAL_b38f205f_4_k_cu_59eaac6e4cuda3std6ranges3__45__cpo4prevE,@object
	.size		_ZN34_INTERNAL_b38f205f_4_k_cu_59eaac6e4cuda3std6ranges3__45__cpo4prevE,(_ZN34_INTERNAL_b38f205f_4_k_cu_59eaac6e4cuda3std6ranges3__45__cpo9iter_moveE - _ZN34_INTERNAL_b38f205f_4_k_cu_59eaac6e4cuda3std6ranges3__45__cpo4prevE)
_ZN34_INTERNAL_b38f205f_4_k_cu_59eaac6e4cuda3std6ranges3__45__cpo4prevE:
	.zero		1
	.type		_ZN34_INTERNAL_b38f205f_4_k_cu_59eaac6e4cuda3std6ranges3__45__cpo9iter_moveE,@object
	.size		_ZN34_INTERNAL_b38f205f_4_k_cu_59eaac6e4cuda3std6ranges3__45__cpo9iter_moveE,(_ZN34_INTERNAL_b38f205f_4_k_cu_59eaac6e6thrust24THRUST_300001_SM_1000_NS6system6detail10sequential3seqE - _ZN34_INTERNAL_b38f205f_4_k_cu_59eaac6e4cuda3std6ranges3__45__cpo9iter_moveE)
_ZN34_INTERNAL_b38f205f_4_k_cu_59eaac6e4cuda3std6ranges3__45__cpo9iter_moveE:
	.zero		1
	.type		_ZN34_INTERNAL_b38f205f_4_k_cu_59eaac6e6thrust24THRUST_300001_SM_1000_NS6system6detail10sequential3seqE,@object
	.size		_ZN34_INTERNAL_b38f205f_4_k_cu_59eaac6e6thrust24THRUST_300001_SM_1000_NS6system6detail10sequential3seqE,(_ZN34_INTERNAL_b38f205f_4_k_cu_59eaac6e6thrust24THRUST_300001_SM_1000_NS12placeholders2_9E - _ZN34_INTERNAL_b38f205f_4_k_cu_59eaac6e6thrust24THRUST_300001_SM_1000_NS6system6detail10sequential3seqE)
_ZN34_INTERNAL_b38f205f_4_k_cu_59eaac6e6thrust24THRUST_300001_SM_1000_NS6system6detail10sequential3seqE:
	.zero		1
	.type		_ZN34_INTERNAL_b38f205f_4_k_cu_59eaac6e6thrust24THRUST_300001_SM_1000_NS12placeholders2_9E,@object
	.size		_ZN34_INTERNAL_b38f205f_4_k_cu_59eaac6e6thrust24THRUST_300001_SM_1000_NS12placeholders2_9E,(_ZN34_INTERNAL_b38f205f_4_k_cu_59eaac6e4cuda3std3__419piecewise_constructE - _ZN34_INTERNAL_b38f205f_4_k_cu_59eaac6e6thrust24THRUST_300001_SM_1000_NS12placeholders2_9E)
_ZN34_INTERNAL_b38f205f_4_k_cu_59eaac6e6thrust24THRUST_300001_SM_1000_NS12placeholders2_9E:
	.zero		1
	.type		_ZN34_INTERNAL_b38f205f_4_k_cu_59eaac6e4cuda3std3__419piecewise_constructE,@object
	.size		_ZN34_INTERNAL_b38f205f_4_k_cu_59eaac6e4cuda3std3__419piecewise_constructE,(_ZN34_INTERNAL_b38f205f_4_k_cu_59eaac6e4cuda3std6ranges3__45__cpo5cdataE - _ZN34_INTERNAL_b38f205f_4_k_cu_59eaac6e4cuda3std3__419piecewise_constructE)
_ZN34_INTERNAL_b38f205f_4_k_cu_59eaac6e4cuda3std3__419piecewise_constructE:
	.zero		1
	.type		_ZN34_INTERNAL_b38f205f_4_k_cu_59eaac6e4cuda3std6ranges3__45__cpo5cdataE,@object
	.size		_ZN34_INTERNAL_b38f205f_4_k_cu_59eaac6e4cuda3std6ranges3__45__cpo5cdataE,(_ZN34_INTERNAL_b38f205f_4_k_cu_59eaac6e6thrust24THRUST_300001_SM_1000_NS12placeholders2_1E - _ZN34_INTERNAL_b38f205f_4_k_cu_59eaac6e4cuda3std6ranges3__45__cpo5cdataE)
_ZN34_INTERNAL_b38f205f_4_k_cu_59eaac6e4cuda3std6ranges3__45__cpo5cdataE:
	.zero		1
	.type		_ZN34_INTERNAL_b38f205f_4_k_cu_59eaac6e6thrust24THRUST_300001_SM_1000_NS12placeholders2_1E,@object
	.size		_ZN34_INTERNAL_b38f205f_4_k_cu_59eaac6e6thrust24THRUST_300001_SM_1000_NS12placeholders2_1E,(_ZN34_INTERNAL_b38f205f_4_k_cu_59eaac6e4cuda3std3__45__cpo3endE - _ZN34_INTERNAL_b38f205f_4_k_cu_59eaac6e6thrust24THRUST_300001_SM_1000_NS12placeholders2_1E)
_ZN34_INTERNAL_b38f205f_4_k_cu_59eaac6e6thrust24THRUST_300001_SM_1000_NS12placeholders2_1E:
	.zero		1
	.type		_ZN34_INTERNAL_b38f205f_4_k_cu_59eaac6e4cuda3std3__45__cpo3endE,@object
	.size		_ZN34_INTERNAL_b38f205f_4_k_cu_59eaac6e4cuda3std3__45__cpo3endE,(_ZN34_INTERNAL_b38f205f_4_k_cu_59eaac6e4cuda3std6ranges3__45__cpo3endE - _ZN34_INTERNAL_b38f205f_4_k_cu_59eaac6e4cuda3std3__45__cpo3endE)
_ZN34_INTERNAL_b38f205f_4_k_cu_59eaac6e4cuda3std3__45__cpo3endE:
	.zero		1
	.type		_ZN34_INTERNAL_b38f205f_4_k_cu_59eaac6e4cuda3std6ranges3__45__cpo3endE,@object
	.size		_ZN34_INTERNAL_b38f205f_4_k_cu_59eaac6e4cuda3std6ranges3__45__cpo3endE,(_ZN34_INTERNAL_b38f205f_4_k_cu_59eaac6e6thrust24THRUST_300001_SM_1000_NS12placeholders2_5E - _ZN34_INTERNAL_b38f205f_4_k_cu_59eaac6e4cuda3std6ranges3__45__cpo3endE)
_ZN34_INTERNAL_b38f205f_4_k_cu_59eaac6e4cuda3std6ranges3__45__cpo3endE:
	.zero		1
	.type		_ZN34_INTERNAL_b38f205f_4_k_cu_59eaac6e6thrust24THRUST_300001_SM_1000_NS12placeholders2_5E,@object
	.size		_ZN34_INTERNAL_b38f205f_4_k_cu_59eaac6e6thrust24THRUST_300001_SM_1000_NS12placeholders2_5E,(_ZN34_INTERNAL_b38f205f_4_k_cu_59eaac6e4cuda3std3__45__cpo4rendE - _ZN34_INTERNAL_b38f205f_4_k_cu_59eaac6e6thrust24THRUST_300001_SM_1000_NS12placeholders2_5E)
_ZN34_INTERNAL_b38f205f_4_k_cu_59eaac6e6thrust24THRUST_300001_SM_1000_NS12placeholders2_5E:
	.zero		1
	.type		_ZN34_INTERNAL_b38f205f_4_k_cu_59eaac6e4cuda3std3__45__cpo4rendE,@object
	.size		_ZN34_INTERNAL_b38f205f_4_k_cu_59eaac6e4cuda3std3__45__cpo4rendE,(_ZN34_INTERNAL_b38f205f_4_k_cu_59eaac6e4cuda3std6ranges3__45__cpo9iter_swapE - _ZN34_INTERNAL_b38f205f_4_k_cu_59eaac6e4cuda3std3__45__cpo4rendE)
_ZN34_INTERNAL_b38f205f_4_k_cu_59eaac6e4cuda3std3__45__cpo4rendE:
	.zero		1
	.type		_ZN34_INTERNAL_b38f205f_4_k_cu_59eaac6e4cuda3std6ranges3__45__cpo9iter_swapE,@object
	.size		_ZN34_INTERNAL_b38f205f_4_k_cu_59eaac6e4cuda3std6ranges3__45__cpo9iter_swapE,(_ZN34_INTERNAL_b38f205f_4_k_cu_59eaac6e4cuda3std3__48unexpectE - _ZN34_INTERNAL_b38f205f_4_k_cu_59eaac6e4cuda3std6ranges3__45__cpo9iter_swapE)
_ZN34_INTERNAL_b38f205f_4_k_cu_59eaac6e4cuda3std6ranges3__45__cpo9iter_swapE:
	.zero		1
	.type		_ZN34_INTERNAL_b38f205f_4_k_cu_59eaac6e4cuda3std3__48unexpectE,@object
	.size		_ZN34_INTERNAL_b38f205f_4_k_cu_59eaac6e4cuda3std3__48unexpectE,(_ZN34_INTERNAL_b38f205f_4_k_cu_59eaac6e6thrust24THRUST_300001_SM_1000_NS8cuda_cub3parE - _ZN34_INTERNAL_b38f205f_4_k_cu_59eaac6e4cuda3std3__48unexpectE)
_ZN34_INTERNAL_b38f205f_4_k_cu_59eaac6e4cuda3std3__48unexpectE:
	.zero		1
	.type		_ZN34_INTERNAL_b38f205f_4_k_cu_59eaac6e6thrust24THRUST_300001_SM_1000_NS8cuda_cub3parE,@object
	.size		_ZN34_INTERNAL_b38f205f_4_k_cu_59eaac6e6thrust24THRUST_300001_SM_1000_NS8cuda_cub3parE,(.L_29 - _ZN34_INTERNAL_b38f205f_4_k_cu_59eaac6e6thrust24THRUST_300001_SM_1000_NS8cuda_cub3parE)
_ZN34_INTERNAL_b38f205f_4_k_cu_59eaac6e6thrust24THRUST_300001_SM_1000_NS8cuda_cub3parE:
	.zero		1
.L_29:


//--------------------- .nv.constant0._ZN3cub18CUB_300001_SM_10006detail11EmptyKernelIvEEvv --------------------------
	.section	.nv.constant0._ZN3cub18CUB_300001_SM_10006detail11EmptyKernelIvEEvv,"a",@progbits
	.sectionflags	@""
	.align	4
.nv.constant0._ZN3cub18CUB_300001_SM_10006detail11EmptyKernelIvEEvv:
	.zero		896


//--------------------- .nv.constant0._Z32calculateInterSubjectCorrelationPfS_PKfii --------------------------
	.section	.nv.constant0._Z32calculateInterSubjectCorrelationPfS_PKfii,"a",@progbits
	.sectionflags	@""
	.align	4
.nv.constant0._Z32calculateInterSubjectCorrelationPfS_PKfii:
	.zero		928


//--------------------- SYMBOLS --------------------------

	.type		.nv.reservedSmem.offset0,@object
	.size		.nv.reservedSmem.offset0,0x4
